//
// Generated by NVIDIA NVVM Compiler
//
// Compiler Build ID: CL-36424714
// Cuda compilation tools, release 13.0, V13.0.88
// Based on NVVM 20.0.0
//

.version 9.0
.target sm_100
.address_size 64

	// .globl	_Z10CUDA_rk4_0dPKdS0_S0_Pd

.visible .entry _Z10CUDA_rk4_0dPKdS0_S0_Pd(
	.param .f64 _Z10CUDA_rk4_0dPKdS0_S0_Pd_param_0,
	.param .u64 .ptr .align 1 _Z10CUDA_rk4_0dPKdS0_S0_Pd_param_1,
	.param .u64 .ptr .align 1 _Z10CUDA_rk4_0dPKdS0_S0_Pd_param_2,
	.param .u64 .ptr .align 1 _Z10CUDA_rk4_0dPKdS0_S0_Pd_param_3,
	.param .u64 .ptr .align 1 _Z10CUDA_rk4_0dPKdS0_S0_Pd_param_4
)
{
	.reg .pred 	%p<3>;
	.reg .b32 	%r<13>;
	.reg .b64 	%rd<20>;
	.reg .b64 	%fd<70>;

	ld.param.f64 	%fd4, [_Z10CUDA_rk4_0dPKdS0_S0_Pd_param_0];
	ld.param.u64 	%rd5, [_Z10CUDA_rk4_0dPKdS0_S0_Pd_param_1];
	ld.param.u64 	%rd6, [_Z10CUDA_rk4_0dPKdS0_S0_Pd_param_2];
	ld.param.u64 	%rd7, [_Z10CUDA_rk4_0dPKdS0_S0_Pd_param_3];
	ld.param.u64 	%rd8, [_Z10CUDA_rk4_0dPKdS0_S0_Pd_param_4];
	mov.u32 	%r7, %ntid.x;
	mov.u32 	%r8, %ctaid.x;
	mov.u32 	%r9, %tid.x;
	mad.lo.s32 	%r1, %r7, %r8, %r9;
	setp.gt.s32 	%p1, %r1, 4095;
	@%p1 bra 	$L__BB0_4;
	cvta.to.global.u64 	%rd9, %rd5;
	mul.wide.s32 	%rd10, %r1, 8;
	add.s64 	%rd11, %rd9, %rd10;
	ld.global.f64 	%fd69, [%rd11];
	shl.b32 	%r11, %r1, 12;
	cvta.to.global.u64 	%rd12, %rd6;
	add.s64 	%rd1, %rd12, 64;
	cvta.to.global.u64 	%rd13, %rd7;
	add.s64 	%rd19, %rd13, 64;
	mov.b32 	%r12, 0;
$L__BB0_2:
	mul.wide.s32 	%rd14, %r11, 8;
	add.s64 	%rd15, %rd1, %rd14;
	ld.global.f64 	%fd5, [%rd15+-64];
	ld.global.f64 	%fd6, [%rd19+-64];
	mul.f64 	%fd7, %fd5, %fd6;
	sub.f64 	%fd8, %fd69, %fd7;
	ld.global.f64 	%fd9, [%rd15+-56];
	ld.global.f64 	%fd10, [%rd19+-56];
	mul.f64 	%fd11, %fd9, %fd10;
	sub.f64 	%fd12, %fd8, %fd11;
	ld.global.f64 	%fd13, [%rd15+-48];
	ld.global.f64 	%fd14, [%rd19+-48];
	mul.f64 	%fd15, %fd13, %fd14;
	sub.f64 	%fd16, %fd12, %fd15;
	ld.global.f64 	%fd17, [%rd15+-40];
	ld.global.f64 	%fd18, [%rd19+-40];
	mul.f64 	%fd19, %fd17, %fd18;
	sub.f64 	%fd20, %fd16, %fd19;
	ld.global.f64 	%fd21, [%rd15+-32];
	ld.global.f64 	%fd22, [%rd19+-32];
	mul.f64 	%fd23, %fd21, %fd22;
	sub.f64 	%fd24, %fd20, %fd23;
	ld.global.f64 	%fd25, [%rd15+-24];
	ld.global.f64 	%fd26, [%rd19+-24];
	mul.f64 	%fd27, %fd25, %fd26;
	sub.f64 	%fd28, %fd24, %fd27;
	ld.global.f64 	%fd29, [%rd15+-16];
	ld.global.f64 	%fd30, [%rd19+-16];
	mul.f64 	%fd31, %fd29, %fd30;
	sub.f64 	%fd32, %fd28, %fd31;
	ld.global.f64 	%fd33, [%rd15+-8];
	ld.global.f64 	%fd34, [%rd19+-8];
	mul.f64 	%fd35, %fd33, %fd34;
	sub.f64 	%fd36, %fd32, %fd35;
	ld.global.f64 	%fd37, [%rd15];
	ld.global.f64 	%fd38, [%rd19];
	mul.f64 	%fd39, %fd37, %fd38;
	sub.f64 	%fd40, %fd36, %fd39;
	ld.global.f64 	%fd41, [%rd15+8];
	ld.global.f64 	%fd42, [%rd19+8];
	mul.f64 	%fd43, %fd41, %fd42;
	sub.f64 	%fd44, %fd40, %fd43;
	ld.global.f64 	%fd45, [%rd15+16];
	ld.global.f64 	%fd46, [%rd19+16];
	mul.f64 	%fd47, %fd45, %fd46;
	sub.f64 	%fd48, %fd44, %fd47;
	ld.global.f64 	%fd49, [%rd15+24];
	ld.global.f64 	%fd50, [%rd19+24];
	mul.f64 	%fd51, %fd49, %fd50;
	sub.f64 	%fd52, %fd48, %fd51;
	ld.global.f64 	%fd53, [%rd15+32];
	ld.global.f64 	%fd54, [%rd19+32];
	mul.f64 	%fd55, %fd53, %fd54;
	sub.f64 	%fd56, %fd52, %fd55;
	ld.global.f64 	%fd57, [%rd15+40];
	ld.global.f64 	%fd58, [%rd19+40];
	mul.f64 	%fd59, %fd57, %fd58;
	sub.f64 	%fd60, %fd56, %fd59;
	ld.global.f64 	%fd61, [%rd15+48];
	ld.global.f64 	%fd62, [%rd19+48];
	mul.f64 	%fd63, %fd61, %fd62;
	sub.f64 	%fd64, %fd60, %fd63;
	ld.global.f64 	%fd65, [%rd15+56];
	ld.global.f64 	%fd66, [%rd19+56];
	mul.f64 	%fd67, %fd65, %fd66;
	sub.f64 	%fd69, %fd64, %fd67;
	add.s32 	%r12, %r12, 16;
	add.s32 	%r11, %r11, 16;
	add.s64 	%rd19, %rd19, 128;
	setp.ne.s32 	%p2, %r12, 4096;
	@%p2 bra 	$L__BB0_2;
	mul.f64 	%fd68, %fd4, %fd69;
	cvta.to.global.u64 	%rd16, %rd8;
	add.s64 	%rd18, %rd16, %rd10;
	st.global.f64 	[%rd18], %fd68;
$L__BB0_4:
	ret;

}
	// .globl	_Z10CUDA_rk4_1dPKdS0_S0_S0_Pd
.visible .entry _Z10CUDA_rk4_1dPKdS0_S0_S0_Pd(
	.param .f64 _Z10CUDA_rk4_1dPKdS0_S0_S0_Pd_param_0,
	.param .u64 .ptr .align 1 _Z10CUDA_rk4_1dPKdS0_S0_S0_Pd_param_1,
	.param .u64 .ptr .align 1 _Z10CUDA_rk4_1dPKdS0_S0_S0_Pd_param_2,
	.param .u64 .ptr .align 1 _Z10CUDA_rk4_1dPKdS0_S0_S0_Pd_param_3,
	.param .u64 .ptr .align 1 _Z10CUDA_rk4_1dPKdS0_S0_S0_Pd_param_4,
	.param .u64 .ptr .align 1 _Z10CUDA_rk4_1dPKdS0_S0_S0_Pd_param_5
)
{
	.reg .pred 	%p<3>;
	.reg .b32 	%r<13>;
	.reg .b64 	%rd<26>;
	.reg .b64 	%fd<54>;

	ld.param.f64 	%fd4, [_Z10CUDA_rk4_1dPKdS0_S0_S0_Pd_param_0];
	ld.param.u64 	%rd8, [_Z10CUDA_rk4_1dPKdS0_S0_S0_Pd_param_1];
	ld.param.u64 	%rd9, [_Z10CUDA_rk4_1dPKdS0_S0_S0_Pd_param_2];
	ld.param.u64 	%rd10, [_Z10CUDA_rk4_1dPKdS0_S0_S0_Pd_param_3];
	ld.param.u64 	%rd11, [_Z10CUDA_rk4_1dPKdS0_S0_S0_Pd_param_4];
	ld.param.u64 	%rd12, [_Z10CUDA_rk4_1dPKdS0_S0_S0_Pd_param_5];
	mov.u32 	%r7, %ntid.x;
	mov.u32 	%r8, %ctaid.x;
	mov.u32 	%r9, %tid.x;
	mad.lo.s32 	%r1, %r7, %r8, %r9;
	setp.gt.s32 	%p1, %r1, 4095;
	@%p1 bra 	$L__BB1_4;
	cvta.to.global.u64 	%rd13, %rd8;
	mul.wide.s32 	%rd14, %r1, 8;
	add.s64 	%rd15, %rd13, %rd14;
	ld.global.f64 	%fd53, [%rd15];
	shl.b32 	%r11, %r1, 12;
	cvta.to.global.u64 	%rd16, %rd9;
	add.s64 	%rd1, %rd16, 32;
	cvta.to.global.u64 	%rd17, %rd10;
	add.s64 	%rd25, %rd17, 32;
	cvta.to.global.u64 	%rd18, %rd11;
	add.s64 	%rd24, %rd18, 32;
	mov.b32 	%r12, 0;
$L__BB1_2:
	mul.wide.s32 	%rd19, %r11, 8;
	add.s64 	%rd20, %rd1, %rd19;
	ld.global.f64 	%fd5, [%rd20+-32];
	ld.global.f64 	%fd6, [%rd25+-32];
	ld.global.f64 	%fd7, [%rd24+-32];
	fma.rn.f64 	%fd8, %fd7, 0d3FE0000000000000, %fd6;
	mul.f64 	%fd9, %fd5, %fd8;
	sub.f64 	%fd10, %fd53, %fd9;
	ld.global.f64 	%fd11, [%rd20+-24];
	ld.global.f64 	%fd12, [%rd25+-24];
	ld.global.f64 	%fd13, [%rd24+-24];
	fma.rn.f64 	%fd14, %fd13, 0d3FE0000000000000, %fd12;
	mul.f64 	%fd15, %fd11, %fd14;
	sub.f64 	%fd16, %fd10, %fd15;
	ld.global.f64 	%fd17, [%rd20+-16];
	ld.global.f64 	%fd18, [%rd25+-16];
	ld.global.f64 	%fd19, [%rd24+-16];
	fma.rn.f64 	%fd20, %fd19, 0d3FE0000000000000, %fd18;
	mul.f64 	%fd21, %fd17, %fd20;
	sub.f64 	%fd22, %fd16, %fd21;
	ld.global.f64 	%fd23, [%rd20+-8];
	ld.global.f64 	%fd24, [%rd25+-8];
	ld.global.f64 	%fd25, [%rd24+-8];
	fma.rn.f64 	%fd26, %fd25, 0d3FE0000000000000, %fd24;
	mul.f64 	%fd27, %fd23, %fd26;
	sub.f64 	%fd28, %fd22, %fd27;
	ld.global.f64 	%fd29, [%rd20];
	ld.global.f64 	%fd30, [%rd25];
	ld.global.f64 	%fd31, [%rd24];
	fma.rn.f64 	%fd32, %fd31, 0d3FE0000000000000, %fd30;
	mul.f64 	%fd33, %fd29, %fd32;
	sub.f64 	%fd34, %fd28, %fd33;
	ld.global.f64 	%fd35, [%rd20+8];
	ld.global.f64 	%fd36, [%rd25+8];
	ld.global.f64 	%fd37, [%rd24+8];
	fma.rn.f64 	%fd38, %fd37, 0d3FE0000000000000, %fd36;
	mul.f64 	%fd39, %fd35, %fd38;
	sub.f64 	%fd40, %fd34, %fd39;
	ld.global.f64 	%fd41, [%rd20+16];
	ld.global.f64 	%fd42, [%rd25+16];
	ld.global.f64 	%fd43, [%rd24+16];
	fma.rn.f64 	%fd44, %fd43, 0d3FE0000000000000, %fd42;
	mul.f64 	%fd45, %fd41, %fd44;
	sub.f64 	%fd46, %fd40, %fd45;
	ld.global.f64 	%fd47, [%rd20+24];
	ld.global.f64 	%fd48, [%rd25+24];
	ld.global.f64 	%fd49, [%rd24+24];
	fma.rn.f64 	%fd50, %fd49, 0d3FE0000000000000, %fd48;
	mul.f64 	%fd51, %fd47, %fd50;
	sub.f64 	%fd53, %fd46, %fd51;
	add.s32 	%r12, %r12, 8;
	add.s32 	%r11, %r11, 8;
	add.s64 	%rd25, %rd25, 64;
	add.s64 	%rd24, %rd24, 64;
	setp.ne.s32 	%p2, %r12, 4096;
	@%p2 bra 	$L__BB1_2;
	mul.f64 	%fd52, %fd4, %fd53;
	cvta.to.global.u64 	%rd21, %rd12;
	add.s64 	%rd23, %rd21, %rd14;
	st.global.f64 	[%rd23], %fd52;
$L__BB1_4:
	ret;

}
	// .globl	_Z10CUDA_rk4_2dPKdS0_S0_S0_S0_S0_PdS1_
.visible .entry _Z10CUDA_rk4_2dPKdS0_S0_S0_S0_S0_PdS1_(
	.param .f64 _Z10CUDA_rk4_2dPKdS0_S0_S0_S0_S0_PdS1__param_0,
	.param .u64 .ptr .align 1 _Z10CUDA_rk4_2dPKdS0_S0_S0_S0_S0_PdS1__param_1,
	.param .u64 .ptr .align 1 _Z10CUDA_rk4_2dPKdS0_S0_S0_S0_S0_PdS1__param_2,
	.param .u64 .ptr .align 1 _Z10CUDA_rk4_2dPKdS0_S0_S0_S0_S0_PdS1__param_3,
	.param .u64 .ptr .align 1 _Z10CUDA_rk4_2dPKdS0_S0_S0_S0_S0_PdS1__param_4,
	.param .u64 .ptr .align 1 _Z10CUDA_rk4_2dPKdS0_S0_S0_S0_S0_PdS1__param_5,
	.param .u64 .ptr .align 1 _Z10CUDA_rk4_2dPKdS0_S0_S0_S0_S0_PdS1__param_6,
	.param .u64 .ptr .align 1 _Z10CUDA_rk4_2dPKdS0_S0_S0_S0_S0_PdS1__param_7,
	.param .u64 .ptr .align 1 _Z10CUDA_rk4_2dPKdS0_S0_S0_S0_S0_PdS1__param_8
)
{
	.reg .pred 	%p<3>;
	.reg .b32 	%r<13>;
	.reg .b64 	%rd<38>;
	.reg .b64 	%fd<64>;

	ld.param.u64 	%rd10, [_Z10CUDA_rk4_2dPKdS0_S0_S0_S0_S0_PdS1__param_1];
	ld.param.u64 	%rd11, [_Z10CUDA_rk4_2dPKdS0_S0_S0_S0_S0_PdS1__param_2];
	ld.param.u64 	%rd16, [_Z10CUDA_rk4_2dPKdS0_S0_S0_S0_S0_PdS1__param_3];
	ld.param.u64 	%rd12, [_Z10CUDA_rk4_2dPKdS0_S0_S0_S0_S0_PdS1__param_4];
	ld.param.u64 	%rd17, [_Z10CUDA_rk4_2dPKdS0_S0_S0_S0_S0_PdS1__param_6];
	ld.param.u64 	%rd14, [_Z10CUDA_rk4_2dPKdS0_S0_S0_S0_S0_PdS1__param_7];
	ld.param.u64 	%rd15, [_Z10CUDA_rk4_2dPKdS0_S0_S0_S0_S0_PdS1__param_8];
	cvta.to.global.u64 	%rd1, %rd17;
	cvta.to.global.u64 	%rd2, %rd16;
	mov.u32 	%r7, %ntid.x;
	mov.u32 	%r8, %ctaid.x;
	mov.u32 	%r9, %tid.x;
	mad.lo.s32 	%r1, %r7, %r8, %r9;
	setp.gt.s32 	%p1, %r1, 4095;
	@%p1 bra 	$L__BB2_4;
	cvta.to.global.u64 	%rd18, %rd10;
	mul.wide.s32 	%rd19, %r1, 8;
	add.s64 	%rd20, %rd18, %rd19;
	ld.global.f64 	%fd63, [%rd20];
	shl.b32 	%r11, %r1, 12;
	cvta.to.global.u64 	%rd21, %rd11;
	add.s64 	%rd3, %rd21, 32;
	add.s64 	%rd37, %rd2, 32;
	add.s64 	%rd36, %rd1, 32;
	mov.b32 	%r12, 0;
$L__BB2_2:
	mul.wide.s32 	%rd22, %r11, 8;
	add.s64 	%rd23, %rd3, %rd22;
	ld.global.f64 	%fd5, [%rd23+-32];
	ld.global.f64 	%fd6, [%rd37+-32];
	ld.global.f64 	%fd7, [%rd36+-32];
	add.f64 	%fd8, %fd6, %fd7;
	mul.f64 	%fd9, %fd5, %fd8;
	sub.f64 	%fd10, %fd63, %fd9;
	ld.global.f64 	%fd11, [%rd23+-24];
	ld.global.f64 	%fd12, [%rd37+-24];
	ld.global.f64 	%fd13, [%rd36+-24];
	add.f64 	%fd14, %fd12, %fd13;
	mul.f64 	%fd15, %fd11, %fd14;
	sub.f64 	%fd16, %fd10, %fd15;
	ld.global.f64 	%fd17, [%rd23+-16];
	ld.global.f64 	%fd18, [%rd37+-16];
	ld.global.f64 	%fd19, [%rd36+-16];
	add.f64 	%fd20, %fd18, %fd19;
	mul.f64 	%fd21, %fd17, %fd20;
	sub.f64 	%fd22, %fd16, %fd21;
	ld.global.f64 	%fd23, [%rd23+-8];
	ld.global.f64 	%fd24, [%rd37+-8];
	ld.global.f64 	%fd25, [%rd36+-8];
	add.f64 	%fd26, %fd24, %fd25;
	mul.f64 	%fd27, %fd23, %fd26;
	sub.f64 	%fd28, %fd22, %fd27;
	ld.global.f64 	%fd29, [%rd23];
	ld.global.f64 	%fd30, [%rd37];
	ld.global.f64 	%fd31, [%rd36];
	add.f64 	%fd32, %fd30, %fd31;
	mul.f64 	%fd33, %fd29, %fd32;
	sub.f64 	%fd34, %fd28, %fd33;
	ld.global.f64 	%fd35, [%rd23+8];
	ld.global.f64 	%fd36, [%rd37+8];
	ld.global.f64 	%fd37, [%rd36+8];
	add.f64 	%fd38, %fd36, %fd37;
	mul.f64 	%fd39, %fd35, %fd38;
	sub.f64 	%fd40, %fd34, %fd39;
	ld.global.f64 	%fd41, [%rd23+16];
	ld.global.f64 	%fd42, [%rd37+16];
	ld.global.f64 	%fd43, [%rd36+16];
	add.f64 	%fd44, %fd42, %fd43;
	mul.f64 	%fd45, %fd41, %fd44;
	sub.f64 	%fd46, %fd40, %fd45;
	ld.global.f64 	%fd47, [%rd23+24];
	ld.global.f64 	%fd48, [%rd37+24];
	ld.global.f64 	%fd49, [%rd36+24];
	add.f64 	%fd50, %fd48, %fd49;
	mul.f64 	%fd51, %fd47, %fd50;
	sub.f64 	%fd63, %fd46, %fd51;
	add.s32 	%r12, %r12, 8;
	add.s32 	%r11, %r11, 8;
	add.s64 	%rd37, %rd37, 64;
	add.s64 	%rd36, %rd36, 64;
	setp.ne.s32 	%p2, %r12, 4096;
	@%p2 bra 	$L__BB2_2;
	ld.param.u64 	%rd35, [_Z10CUDA_rk4_2dPKdS0_S0_S0_S0_S0_PdS1__param_5];
	ld.param.f64 	%fd62, [_Z10CUDA_rk4_2dPKdS0_S0_S0_S0_S0_PdS1__param_0];
	mul.f64 	%fd52, %fd62, %fd63;
	cvta.to.global.u64 	%rd24, %rd14;
	mul.wide.s32 	%rd25, %r1, 8;
	add.s64 	%rd26, %rd24, %rd25;
	st.global.f64 	[%rd26], %fd52;
	add.s64 	%rd27, %rd2, %rd25;
	ld.global.f64 	%fd53, [%rd27];
	cvta.to.global.u64 	%rd28, %rd12;
	add.s64 	%rd29, %rd28, %rd25;
	ld.global.f64 	%fd54, [%rd29];
	cvta.to.global.u64 	%rd30, %rd35;
	add.s64 	%rd31, %rd30, %rd25;
	ld.global.f64 	%fd55, [%rd31];
	fma.rn.f64 	%fd56, %fd55, 0d4000000000000000, %fd54;
	add.s64 	%rd32, %rd1, %rd25;
	ld.global.f64 	%fd57, [%rd32];
	fma.rn.f64 	%fd58, %fd57, 0d4000000000000000, %fd56;
	add.f64 	%fd59, %fd52, %fd58;
	div.rn.f64 	%fd60, %fd59, 0d4018000000000000;
	add.f64 	%fd61, %fd53, %fd60;
	cvta.to.global.u64 	%rd33, %rd15;
	add.s64 	%rd34, %rd33, %rd25;
	st.global.f64 	[%rd34], %fd61;
$L__BB2_4:
	ret;

}


// ===== COMPILED SASS (sm_100) =====

	.target	sm_100

	.elftype	@"ET_EXEC"


//--------------------- .note.nv.tkinfo           --------------------------
	.section	.note.nv.tkinfo,"",@"SHT_NOTE"
	.sectionflags	@"SHF_NOTE_NV_TKINFO"
	.tkinfo
        /*0018*/ 	.word	0x00000002
        /*0030*/ 	.string	""
        /*0030*/ 	.string	"ptxas"
        /*0030*/ 	.string	"Cuda compilation tools, release 13.0, V13.0.88"
        /*0030*/ 	.string	"Build cuda_13.0.r13.0/compiler.36424714_0"
        /*0030*/ 	.string	"-arch sm_100 -m 64 "



//--------------------- .note.nv.cuinfo           --------------------------
	.section	.note.nv.cuinfo,"",@"SHT_NOTE"
	.sectionflags	@"SHF_NOTE_NV_CUINFO"
        /*0018*/ 	.short	0x0002
        /*001a*/ 	.short	0x0064
        /*001c*/ 	.short	0x0082
	.zero		2


//--------------------- .nv.info                  --------------------------
	.section	.nv.info,"",@"SHT_CUDA_INFO"
	.align	4


	//----- nvinfo : EIATTR_REGCOUNT
	.align		4
        /*0000*/ 	.byte	0x04, 0x2f
        /*0002*/ 	.short	(.L_1 - .L_0)
	.align		4
.L_0:
        /*0004*/ 	.word	index@(_Z10CUDA_rk4_0dPKdS0_S0_Pd)
        /*0008*/ 	.word	0x00000020


	//----- nvinfo : EIATTR_FRAME_SIZE
	.align		4
.L_1:
        /*000c*/ 	.byte	0x04, 0x11
        /*000e*/ 	.short	(.L_3 - .L_2)
	.align		4
.L_2:
        /*0010*/ 	.word	index@(_Z10CUDA_rk4_0dPKdS0_S0_Pd)
        /*0014*/ 	.word	0x00000000


	//----- nvinfo : EIATTR_REGCOUNT
	.align		4
.L_3:
        /*0018*/ 	.byte	0x04, 0x2f
        /*001a*/ 	.short	(.L_5 - .L_4)
	.align		4
.L_4:
        /*001c*/ 	.word	index@(_Z10CUDA_rk4_1dPKdS0_S0_S0_Pd)
        /*0020*/ 	.word	0x00000020


	//----- nvinfo : EIATTR_FRAME_SIZE
	.align		4
.L_5:
        /*0024*/ 	.byte	0x04, 0x11
        /*0026*/ 	.short	(.L_7 - .L_6)
	.align		4
.L_6:
        /*0028*/ 	.word	index@(_Z10CUDA_rk4_1dPKdS0_S0_S0_Pd)
        /*002c*/ 	.word	0x00000000


	//----- nvinfo : EIATTR_REGCOUNT
	.align		4
.L_7:
        /*0030*/ 	.byte	0x04, 0x2f
        /*0032*/ 	.short	(.L_9 - .L_8)
	.align		4
.L_8:
        /*0034*/ 	.word	index@(_Z10CUDA_rk4_2dPKdS0_S0_S0_S0_S0_PdS1_)
        /*0038*/ 	.word	0x00000020


	//----- nvinfo : EIATTR_FRAME_SIZE
	.align		4
.L_9:
        /*003c*/ 	.byte	0x04, 0x11
        /*003e*/ 	.short	(.L_11 - .L_10)
	.align		4
.L_10:
        /*0040*/ 	.word	index@($__internal_0_$__cuda_sm20_div_rn_f64_full)
        /*0044*/ 	.word	0x00000000


	//----- nvinfo : EIATTR_FRAME_SIZE
	.align		4
.L_11:
        /*0048*/ 	.byte	0x04, 0x11
        /*004a*/ 	.short	(.L_13 - .L_12)
	.align		4
.L_12:
        /*004c*/ 	.word	index@(_Z10CUDA_rk4_2dPKdS0_S0_S0_S0_S0_PdS1_)
        /*0050*/ 	.word	0x00000000


	//----- nvinfo : EIATTR_MIN_STACK_SIZE
	.align		4
.L_13:
        /*0054*/ 	.byte	0x04, 0x12
        /*0056*/ 	.short	(.L_15 - .L_14)
	.align		4
.L_14:
        /*0058*/ 	.word	index@(_Z10CUDA_rk4_2dPKdS0_S0_S0_S0_S0_PdS1_)
        /*005c*/ 	.word	0x00000000


	//----- nvinfo : EIATTR_MIN_STACK_SIZE
	.align		4
.L_15:
        /*0060*/ 	.byte	0x04, 0x12
        /*0062*/ 	.short	(.L_17 - .L_16)
	.align		4
.L_16:
        /*0064*/ 	.word	index@(_Z10CUDA_rk4_1dPKdS0_S0_S0_Pd)
        /*0068*/ 	.word	0x00000000


	//----- nvinfo : EIATTR_MIN_STACK_SIZE
	.align		4
.L_17:
        /*006c*/ 	.byte	0x04, 0x12
        /*006e*/ 	.short	(.L_19 - .L_18)
	.align		4
.L_18:
        /*0070*/ 	.word	index@(_Z10CUDA_rk4_0dPKdS0_S0_Pd)
        /*0074*/ 	.word	0x00000000
.L_19:


//--------------------- .nv.compat                --------------------------
	.section	.nv.compat,"",@"SHT_CUDA_COMPAT_INFO"
	.align	4
        /*0000*/ 	.byte	0x02, 0x09, 0x00, 0x00, 0x02, 0x02, 0x01, 0x00, 0x02, 0x05, 0x05, 0x00, 0x03, 0x07, 0x01, 0x01
        /*0010*/ 	.byte	0x02, 0x03, 0x00, 0x00, 0x02, 0x06, 0x01, 0x00, 0x04, 0x0b, 0x08, 0x00, 0x01, 0x00, 0x00, 0x00
        /*0020*/ 	.byte	0x00, 0x00, 0x00, 0x00


//--------------------- .nv.info._Z10CUDA_rk4_2dPKdS0_S0_S0_S0_S0_PdS1_ --------------------------
	.section	.nv.info._Z10CUDA_rk4_2dPKdS0_S0_S0_S0_S0_PdS1_,"",@"SHT_CUDA_INFO"
	.sectionflags	@""
	.align	4


	//----- nvinfo : EIATTR_CUDA_API_VERSION
	.align		4
        /*0000*/ 	.byte	0x04, 0x37
        /*0002*/ 	.short	(.L_21 - .L_20)
.L_20:
        /*0004*/ 	.word	0x00000082


	//----- nvinfo : EIATTR_KPARAM_INFO
	.align		4
.L_21:
        /*0008*/ 	.byte	0x04, 0x17
        /*000a*/ 	.short	(.L_23 - .L_22)
.L_22:
        /*000c*/ 	.word	0x00000000
        /*0010*/ 	.short	0x0008
        /*0012*/ 	.short	0x0040
        /*0014*/ 	.byte	0x00, 0xf5, 0x21, 0x00


	//----- nvinfo : EIATTR_KPARAM_INFO
	.align		4
.L_23:
        /*0018*/ 	.byte	0x04, 0x17
        /*001a*/ 	.short	(.L_25 - .L_24)
.L_24:
        /*001c*/ 	.word	0x00000000
        /*0020*/ 	.short	0x0007
        /*0022*/ 	.short	0x0038
        /*0024*/ 	.byte	0x00, 0xf5, 0x21, 0x00


	//----- nvinfo : EIATTR_KPARAM_INFO
	.align		4
.L_25:
        /*0028*/ 	.byte	0x04, 0x17
        /*002a*/ 	.short	(.L_27 - .L_26)
.L_26:
        /*002c*/ 	.word	0x00000000
        /*0030*/ 	.short	0x0006
        /*0032*/ 	.short	0x0030
        /*0034*/ 	.byte	0x00, 0xf5, 0x21, 0x00


	//----- nvinfo : EIATTR_KPARAM_INFO
	.align		4
.L_27:
        /*0038*/ 	.byte	0x04, 0x17
        /*003a*/ 	.short	(.L_29 - .L_28)
.L_28:
        /*003c*/ 	.word	0x00000000
        /*0040*/ 	.short	0x0005
        /*0042*/ 	.short	0x0028
        /*0044*/ 	.byte	0x00, 0xf5, 0x21, 0x00


	//----- nvinfo : EIATTR_KPARAM_INFO
	.align		4
.L_29:
        /*0048*/ 	.byte	0x04, 0x17
        /*004a*/ 	.short	(.L_31 - .L_30)
.L_30:
        /*004c*/ 	.word	0x00000000
        /*0050*/ 	.short	0x0004
        /*0052*/ 	.short	0x0020
        /*0054*/ 	.byte	0x00, 0xf5, 0x21, 0x00


	//----- nvinfo : EIATTR_KPARAM_INFO
	.align		4
.L_31:
        /*0058*/ 	.byte	0x04, 0x17
        /*005a*/ 	.short	(.L_33 - .L_32)
.L_32:
        /*005c*/ 	.word	0x00000000
        /*0060*/ 	.short	0x0003
        /*0062*/ 	.short	0x0018
        /*0064*/ 	.byte	0x00, 0xf5, 0x21, 0x00


	//----- nvinfo : EIATTR_KPARAM_INFO
	.align		4
.L_33:
        /*0068*/ 	.byte	0x04, 0x17
        /*006a*/ 	.short	(.L_35 - .L_34)
.L_34:
        /*006c*/ 	.word	0x00000000
        /*0070*/ 	.short	0x0002
        /*0072*/ 	.short	0x0010
        /*0074*/ 	.byte	0x00, 0xf5, 0x21, 0x00


	//----- nvinfo : EIATTR_KPARAM_INFO
	.align		4
.L_35:
        /*0078*/ 	.byte	0x04, 0x17
        /*007a*/ 	.short	(.L_37 - .L_36)
.L_36:
        /*007c*/ 	.word	0x00000000
        /*0080*/ 	.short	0x0001
        /*0082*/ 	.short	0x0008
        /*0084*/ 	.byte	0x00, 0xf5, 0x21, 0x00


	//----- nvinfo : EIATTR_KPARAM_INFO
	.align		4
.L_37:
        /*0088*/ 	.byte	0x04, 0x17
        /*008a*/ 	.short	(.L_39 - .L_38)
.L_38:
        /*008c*/ 	.word	0x00000000
        /*0090*/ 	.short	0x0000
        /*0092*/ 	.short	0x0000
        /*0094*/ 	.byte	0x00, 0xf0, 0x21, 0x00


	//----- nvinfo : EIATTR_SPARSE_MMA_MASK
	.align		4
.L_39:
        /*0098*/ 	.byte	0x03, 0x50
        /*009a*/ 	.short	0x0000


	//----- nvinfo : EIATTR_MAXREG_COUNT
	.align		4
        /*009c*/ 	.byte	0x03, 0x1b
        /*009e*/ 	.short	0x00ff


	//----- nvinfo : EIATTR_MERCURY_ISA_VERSION
	.align		4
        /*00a0*/ 	.byte	0x03, 0x5f
        /*00a2*/ 	.short	0x0101


	//----- nvinfo : EIATTR_VRC_CTA_INIT_COUNT
	.align		4
        /*00a4*/ 	.byte	0x02, 0x4a
	.zero		1
	.zero		1


	//----- nvinfo : EIATTR_EXIT_INSTR_OFFSETS
	.align		4
        /*00a8*/ 	.byte	0x04, 0x1c
        /*00aa*/ 	.short	(.L_41 - .L_40)


	//   ....[0]....
.L_40:
        /*00ac*/ 	.word	0x00000060


	//   ....[1]....
        /*00b0*/ 	.word	0x00000780


	//----- nvinfo : EIATTR_CRS_STACK_SIZE
	.align		4
.L_41:
        /*00b4*/ 	.byte	0x04, 0x1e
        /*00b6*/ 	.short	(.L_43 - .L_42)
.L_42:
        /*00b8*/ 	.word	0x00000000


	//----- nvinfo : EIATTR_CBANK_PARAM_SIZE
	.align		4
.L_43:
        /*00bc*/ 	.byte	0x03, 0x19
        /*00be*/ 	.short	0x0048


	//----- nvinfo : EIATTR_PARAM_CBANK
	.align		4
        /*00c0*/ 	.byte	0x04, 0x0a
        /*00c2*/ 	.short	(.L_45 - .L_44)
	.align		4
.L_44:
        /*00c4*/ 	.word	index@(.nv.constant0._Z10CUDA_rk4_2dPKdS0_S0_S0_S0_S0_PdS1_)
        /*00c8*/ 	.short	0x0380
        /*00ca*/ 	.short	0x0048


	//----- nvinfo : EIATTR_SW_WAR
	.align		4
.L_45:
        /*00cc*/ 	.byte	0x04, 0x36
        /*00ce*/ 	.short	(.L_47 - .L_46)
.L_46:
        /*00d0*/ 	.word	0x00000008
.L_47:


//--------------------- .nv.info._Z10CUDA_rk4_1dPKdS0_S0_S0_Pd --------------------------
	.section	.nv.info._Z10CUDA_rk4_1dPKdS0_S0_S0_Pd,"",@"SHT_CUDA_INFO"
	.sectionflags	@""
	.align	4


	//----- nvinfo : EIATTR_CUDA_API_VERSION
	.align		4
        /*0000*/ 	.byte	0x04, 0x37
        /*0002*/ 	.short	(.L_49 - .L_48)
.L_48:
        /*0004*/ 	.word	0x00000082


	//----- nvinfo : EIATTR_KPARAM_INFO
	.align		4
.L_49:
        /*0008*/ 	.byte	0x04, 0x17
        /*000a*/ 	.short	(.L_51 - .L_50)
.L_50:
        /*000c*/ 	.word	0x00000000
        /*0010*/ 	.short	0x0005
        /*0012*/ 	.short	0x0028
        /*0014*/ 	.byte	0x00, 0xf5, 0x21, 0x00


	//----- nvinfo : EIATTR_KPARAM_INFO
	.align		4
.L_51:
        /*0018*/ 	.byte	0x04, 0x17
        /*001a*/ 	.short	(.L_53 - .L_52)
.L_52:
        /*001c*/ 	.word	0x00000000
        /*0020*/ 	.short	0x0004
        /*0022*/ 	.short	0x0020
        /*0024*/ 	.byte	0x00, 0xf5, 0x21, 0x00


	//----- nvinfo : EIATTR_KPARAM_INFO
	.align		4
.L_53:
        /*0028*/ 	.byte	0x04, 0x17
        /*002a*/ 	.short	(.L_55 - .L_54)
.L_54:
        /*002c*/ 	.word	0x00000000
        /*0030*/ 	.short	0x0003
        /*0032*/ 	.short	0x0018
        /*0034*/ 	.byte	0x00, 0xf5, 0x21, 0x00


	//----- nvinfo : EIATTR_KPARAM_INFO
	.align		4
.L_55:
        /*0038*/ 	.byte	0x04, 0x17
        /*003a*/ 	.short	(.L_57 - .L_56)
.L_56:
        /*003c*/ 	.word	0x00000000
        /*0040*/ 	.short	0x0002
        /*0042*/ 	.short	0x0010
        /*0044*/ 	.byte	0x00, 0xf5, 0x21, 0x00


	//----- nvinfo : EIATTR_KPARAM_INFO
	.align		4
.L_57:
        /*0048*/ 	.byte	0x04, 0x17
        /*004a*/ 	.short	(.L_59 - .L_58)
.L_58:
        /*004c*/ 	.word	0x00000000
        /*0050*/ 	.short	0x0001
        /*0052*/ 	.short	0x0008
        /*0054*/ 	.byte	0x00, 0xf5, 0x21, 0x00


	//----- nvinfo : EIATTR_KPARAM_INFO
	.align		4
.L_59:
        /*0058*/ 	.byte	0x04, 0x17
        /*005a*/ 	.short	(.L_61 - .L_60)
.L_60:
        /*005c*/ 	.word	0x00000000
        /*0060*/ 	.short	0x0000
        /*0062*/ 	.short	0x0000
        /*0064*/ 	.byte	0x00, 0xf0, 0x21, 0x00


	//----- nvinfo : EIATTR_SPARSE_MMA_MASK
	.align		4
.L_61:
        /*0068*/ 	.byte	0x03, 0x50
        /*006a*/ 	.short	0x0000


	//----- nvinfo : EIATTR_MAXREG_COUNT
	.align		4
        /*006c*/ 	.byte	0x03, 0x1b
        /*006e*/ 	.short	0x00ff


	//----- nvinfo : EIATTR_MERCURY_ISA_VERSION
	.align		4
        /*0070*/ 	.byte	0x03, 0x5f
        /*0072*/ 	.short	0x0101


	//----- nvinfo : EIATTR_VRC_CTA_INIT_COUNT
	.align		4
        /*0074*/ 	.byte	0x02, 0x4a
	.zero		1
	.zero		1


	//----- nvinfo : EIATTR_EXIT_INSTR_OFFSETS
	.align		4
        /*0078*/ 	.byte	0x04, 0x1c
        /*007a*/ 	.short	(.L_63 - .L_62)


	//   ....[0]....
.L_62:
        /*007c*/ 	.word	0x00000060


	//   ....[1]....
        /*0080*/ 	.word	0x00000510


	//----- nvinfo : EIATTR_CBANK_PARAM_SIZE
	.align		4
.L_63:
        /*0084*/ 	.byte	0x03, 0x19
        /*0086*/ 	.short	0x0030


	//----- nvinfo : EIATTR_PARAM_CBANK
	.align		4
        /*0088*/ 	.byte	0x04, 0x0a
        /*008a*/ 	.short	(.L_65 - .L_64)
	.align		4
.L_64:
        /*008c*/ 	.word	index@(.nv.constant0._Z10CUDA_rk4_1dPKdS0_S0_S0_Pd)
        /*0090*/ 	.short	0x0380
        /*0092*/ 	.short	0x0030


	//----- nvinfo : EIATTR_SW_WAR
	.align		4
.L_65:
        /*0094*/ 	.byte	0x04, 0x36
        /*0096*/ 	.short	(.L_67 - .L_66)
.L_66:
        /*0098*/ 	.word	0x00000008
.L_67:


//--------------------- .nv.info._Z10CUDA_rk4_0dPKdS0_S0_Pd --------------------------
	.section	.nv.info._Z10CUDA_rk4_0dPKdS0_S0_Pd,"",@"SHT_CUDA_INFO"
	.sectionflags	@""
	.align	4


	//----- nvinfo : EIATTR_CUDA_API_VERSION
	.align		4
        /*0000*/ 	.byte	0x04, 0x37
        /*0002*/ 	.short	(.L_69 - .L_68)
.L_68:
        /*0004*/ 	.word	0x00000082


	//----- nvinfo : EIATTR_KPARAM_INFO
	.align		4
.L_69:
        /*0008*/ 	.byte	0x04, 0x17
        /*000a*/ 	.short	(.L_71 - .L_70)
.L_70:
        /*000c*/ 	.word	0x00000000
        /*0010*/ 	.short	0x0004
        /*0012*/ 	.short	0x0020
        /*0014*/ 	.byte	0x00, 0xf5, 0x21, 0x00


	//----- nvinfo : EIATTR_KPARAM_INFO
	.align		4
.L_71:
        /*0018*/ 	.byte	0x04, 0x17
        /*001a*/ 	.short	(.L_73 - .L_72)
.L_72:
        /*001c*/ 	.word	0x00000000
        /*0020*/ 	.short	0x0003
        /*0022*/ 	.short	0x0018
        /*0024*/ 	.byte	0x00, 0xf5, 0x21, 0x00


	//----- nvinfo : EIATTR_KPARAM_INFO
	.align		4
.L_73:
        /*0028*/ 	.byte	0x04, 0x17
        /*002a*/ 	.short	(.L_75 - .L_74)
.L_74:
        /*002c*/ 	.word	0x00000000
        /*0030*/ 	.short	0x0002
        /*0032*/ 	.short	0x0010
        /*0034*/ 	.byte	0x00, 0xf5, 0x21, 0x00


	//----- nvinfo : EIATTR_KPARAM_INFO
	.align		4
.L_75:
        /*0038*/ 	.byte	0x04, 0x17
        /*003a*/ 	.short	(.L_77 - .L_76)
.L_76:
        /*003c*/ 	.word	0x00000000
        /*0040*/ 	.short	0x0001
        /*0042*/ 	.short	0x0008
        /*0044*/ 	.byte	0x00, 0xf5, 0x21, 0x00


	//----- nvinfo : EIATTR_KPARAM_INFO
	.align		4
.L_77:
        /*0048*/ 	.byte	0x04, 0x17
        /*004a*/ 	.short	(.L_79 - .L_78)
.L_78:
        /*004c*/ 	.word	0x00000000
        /*0050*/ 	.short	0x0000
        /*0052*/ 	.short	0x0000
        /*0054*/ 	.byte	0x00, 0xf0, 0x21, 0x00


	//----- nvinfo : EIATTR_SPARSE_MMA_MASK
	.align		4
.L_79:
        /*0058*/ 	.byte	0x03, 0x50
        /*005a*/ 	.short	0x0000


	//----- nvinfo : EIATTR_MAXREG_COUNT
	.align		4
        /*005c*/ 	.byte	0x03, 0x1b
        /*005e*/ 	.short	0x00ff


	//----- nvinfo : EIATTR_MERCURY_ISA_VERSION
	.align		4
        /*0060*/ 	.byte	0x03, 0x5f
        /*0062*/ 	.short	0x0101


	//----- nvinfo : EIATTR_VRC_CTA_INIT_COUNT
	.align		4
        /*0064*/ 	.byte	0x02, 0x4a
	.zero		1
	.zero		1


	//----- nvinfo : EIATTR_EXIT_INSTR_OFFSETS
	.align		4
        /*0068*/ 	.byte	0x04, 0x1c
        /*006a*/ 	.short	(.L_81 - .L_80)


	//   ....[0]....
.L_80:
        /*006c*/ 	.word	0x00000060


	//   ....[1]....
        /*0070*/ 	.word	0x00000540


	//----- nvinfo : EIATTR_CBANK_PARAM_SIZE
	.align		4
.L_81:
        /*0074*/ 	.byte	0x03, 0x19
        /*0076*/ 	.short	0x0028


	//----- nvinfo : EIATTR_PARAM_CBANK
	.align		4
        /*0078*/ 	.byte	0x04, 0x0a
        /*007a*/ 	.short	(.L_83 - .L_82)
	.align		4
.L_82:
        /*007c*/ 	.word	index@(.nv.constant0._Z10CUDA_rk4_0dPKdS0_S0_Pd)
        /*0080*/ 	.short	0x0380
        /*0082*/ 	.short	0x0028


	//----- nvinfo : EIATTR_SW_WAR
	.align		4
.L_83:
        /*0084*/ 	.byte	0x04, 0x36
        /*0086*/ 	.short	(.L_85 - .L_84)
.L_84:
        /*0088*/ 	.word	0x00000008
.L_85:


//--------------------- .nv.callgraph             --------------------------
	.section	.nv.callgraph,"",@"SHT_CUDA_CALLGRAPH"
	.align	4
	.sectionentsize	8
	.align		4
        /*0000*/ 	.word	0x00000000
	.align		4
        /*0004*/ 	.word	0xffffffff
	.align		4
        /*0008*/ 	.word	0x00000000
	.align		4
        /*000c*/ 	.word	0xfffffffe
	.align		4
        /*0010*/ 	.word	0x00000000
	.align		4
        /*0014*/ 	.word	0xfffffffd
	.align		4
        /*0018*/ 	.word	0x00000000
	.align		4
        /*001c*/ 	.word	0xfffffffc


//--------------------- .text._Z10CUDA_rk4_2dPKdS0_S0_S0_S0_S0_PdS1_ --------------------------
	.section	.text._Z10CUDA_rk4_2dPKdS0_S0_S0_S0_S0_PdS1_,"ax",@progbits
	.align	128
        .global         _Z10CUDA_rk4_2dPKdS0_S0_S0_S0_S0_PdS1_
        .type           _Z10CUDA_rk4_2dPKdS0_S0_S0_S0_S0_PdS1_,@function
        .size           _Z10CUDA_rk4_2dPKdS0_S0_S0_S0_S0_PdS1_,(.L_x_12 - _Z10CUDA_rk4_2dPKdS0_S0_S0_S0_S0_PdS1_)
        .other          _Z10CUDA_rk4_2dPKdS0_S0_S0_S0_S0_PdS1_,@"STO_CUDA_ENTRY STV_DEFAULT"
_Z10CUDA_rk4_2dPKdS0_S0_S0_S0_S0_PdS1_:
.text._Z10CUDA_rk4_2dPKdS0_S0_S0_S0_S0_PdS1_:
[----:B------:R-:W-:Y:S01]  /*0000*/  LDC R1, c[0x0][0x37c] ;  /* 0x0000df00ff017b82 */ /* 0x000fe20000000800 */
[----:B------:R-:W0:Y:S01]  /*0010*/  S2R R0, SR_CTAID.X ;  /* 0x0000000000007919 */ /* 0x000e220000002500 */
[----:B------:R-:W0:Y:S01]  /*0020*/  LDCU UR4, c[0x0][0x360] ;  /* 0x00006c00ff0477ac */ /* 0x000e220008000800 */
[----:B------:R-:W0:Y:S02]  /*0030*/  S2R R3, SR_TID.X ;  /* 0x0000000000037919 */ /* 0x000e240000002100 */
[----:B0-----:R-:W-:-:S05]  /*0040*/  IMAD R0, R0, UR4, R3 ;  /* 0x0000000400007c24 */ /* 0x001fca000f8e0203 */
[----:B------:R-:W-:-:S13]  /*0050*/  ISETP.GT.AND P0, PT, R0, 0xfff, PT ;  /* 0x00000fff0000780c */ /* 0x000fda0003f04270 */
[----:B------:R-:W-:Y:S05]  /*0060*/  @P0 EXIT ;  /* 0x000000000000094d */ /* 0x000fea0003800000 */
[----:B------:R-:W0:Y:S01]  /*0070*/  LDC.64 R16, c[0x0][0x388] ;  /* 0x0000e200ff107b82 */ /* 0x000e220000000a00 */
[----:B------:R-:W1:Y:S01]  /*0080*/  LDCU.64 UR12, c[0x0][0x358] ;  /* 0x00006b00ff0c77ac */ /* 0x000e620008000a00 */
[----:B------:R-:W2:Y:S01]  /*0090*/  LDCU.64 UR4, c[0x0][0x3b0] ;  /* 0x00007600ff0477ac */ /* 0x000ea20008000a00 */
[----:B------:R-:W3:Y:S01]  /*00a0*/  LDCU.128 UR8, c[0x0][0x390] ;  /* 0x00007200ff0877ac */ /* 0x000ee20008000c00 */
[----:B0-----:R-:W-:-:S06]  /*00b0*/  IMAD.WIDE R16, R0, 0x8, R16 ;  /* 0x0000000800107825 */ /* 0x001fcc00078e0210 */
[----:B-1----:R-:W5:Y:S01]  /*00c0*/  LDG.E.64 R16, desc[UR12][R16.64] ;  /* 0x0000000c10107981 */ /* 0x002f62000c1e1b00 */
[----:B--2---:R-:W-:Y:S01]  /*00d0*/  UIADD3 UR4, UP1, UPT, UR4, 0x20, URZ ;  /* 0x0000002004047890 */ /* 0x004fe2000ff3e0ff */
[----:B------:R-:W-:Y:S01]  /*00e0*/  IMAD.SHL.U32 R22, R0, 0x1000, RZ ;  /* 0x0000100000167824 */ /* 0x000fe200078e00ff */
[----:B---3--:R-:W-:Y:S02]  /*00f0*/  UIADD3 UR6, UP0, UPT, UR10, 0x20, URZ ;  /* 0x000000200a067890 */ /* 0x008fe4000ff1e0ff */
[----:B------:R-:W-:Y:S02]  /*0100*/  UIADD3.X UR5, UPT, UPT, URZ, UR5, URZ, UP1, !UPT ;  /* 0x00000005ff057290 */ /* 0x000fe40008ffe4ff */
[----:B------:R-:W-:Y:S01]  /*0110*/  UIADD3.X UR7, UPT, UPT, URZ, UR11, URZ, UP0, !UPT ;  /* 0x0000000bff077290 */ /* 0x000fe200087fe4ff */
[----:B------:R-:W-:Y:S01]  /*0120*/  IMAD.U32 R4, RZ, RZ, UR4 ;  /* 0x00000004ff047e24 */ /* 0x000fe2000f8e00ff */
[----:B------:R-:W-:Y:S01]  /*0130*/  UIADD3 UR8, UP1, UPT, UR8, 0x20, URZ ;  /* 0x0000002008087890 */ /* 0x000fe2000ff3e0ff */
[----:B------:R-:W-:Y:S01]  /*0140*/  IMAD.U32 R2, RZ, RZ, UR6 ;  /* 0x00000006ff027e24 */ /* 0x000fe2000f8e00ff */
[----:B------:R-:W-:Y:S01]  /*0150*/  MOV R5, UR5 ;  /* 0x0000000500057c02 */ /* 0x000fe20008000f00 */
[----:B------:R-:W-:Y:S01]  /*0160*/  UMOV UR4, URZ ;  /* 0x000000ff00047c82 */ /* 0x000fe20008000000 */
[----:B------:R-:W-:Y:S01]  /*0170*/  IMAD.U32 R3, RZ, RZ, UR7 ;  /* 0x00000007ff037e24 */ /* 0x000fe2000f8e00ff */
[----:B------:R-:W-:-:S12]  /*0180*/  UIADD3.X UR9, UPT, UPT, URZ, UR9, URZ, UP1, !UPT ;  /* 0x00000009ff097290 */ /* 0x000fd80008ffe4ff */
.L_x_0:
[----:B------:R-:W-:Y:S01]  /*0190*/  IMAD.U32 R6, RZ, RZ, UR8 ;  /* 0x00000008ff067e24 */ /* 0x000fe2000f8e00ff */
[----:B------:R-:W2:Y:S01]  /*01a0*/  LDG.E.64 R18, desc[UR12][R2.64+-0x20] ;  /* 0xffffe00c02127981 */ /* 0x000ea2000c1e1b00 */
[----:B------:R-:W-:-:S03]  /*01b0*/  IMAD.U32 R7, RZ, RZ, UR9 ;  /* 0x00000009ff077e24 */ /* 0x000fc6000f8e00ff */
[----:B------:R-:W2:Y:S01]  /*01c0*/  LDG.E.64 R20, desc[UR12][R4.64+-0x20] ;  /* 0xffffe00c04147981 */ /* 0x000ea2000c1e1b00 */
[----:B------:R-:W-:-:S03]  /*01d0*/  IMAD.WIDE R6, R22, 0x8, R6 ;  /* 0x0000000816067825 */ /* 0x000fc600078e0206 */
[----:B------:R-:W3:Y:S04]  /*01e0*/  LDG.E.64 R8, desc[UR12][R2.64+-0x18] ;  /* 0xffffe80c02087981 */ /* 0x000ee8000c1e1b00 */
[----:B------:R-:W4:Y:S04]  /*01f0*/  LDG.E.64 R12, desc[UR12][R6.64+-0x20] ;  /* 0xffffe00c060c7981 */ /* 0x000f28000c1e1b00 */
[----:B------:R-:W3:Y:S04]  /*0200*/  LDG.E.64 R10, desc[UR12][R4.64+-0x18] ;  /* 0xffffe80c040a7981 */ /* 0x000ee8000c1e1b00 */
[----:B------:R-:W3:Y:S04]  /*0210*/  LDG.E.64 R14, desc[UR12][R6.64+-0x18] ;  /* 0xffffe80c060e7981 */ /* 0x000ee8000c1e1b00 */
[----:B------:R-:W3:Y:S04]  /*0220*/  LDG.E.64 R24, desc[UR12][R2.64+-0x10] ;  /* 0xfffff00c02187981 */ /* 0x000ee8000c1e1b00 */
[----:B------:R-:W3:Y:S04]  /*0230*/  LDG.E.64 R26, desc[UR12][R4.64+-0x10] ;  /* 0xfffff00c041a7981 */ /* 0x000ee8000c1e1b00 */
[----:B------:R-:W3:Y:S01]  /*0240*/  LDG.E.64 R28, desc[UR12][R6.64+0x18] ;  /* 0x0000180c061c7981 */ /* 0x000ee2000c1e1b00 */
[----:B--2---:R-:W-:-:S03]  /*0250*/  DADD R18, R18, R20 ;  /* 0x0000000012127229 */ /* 0x004fc60000000014 */
[----:B------:R-:W2:Y:S05]  /*0260*/  LDG.E.64 R20, desc[UR12][R4.64] ;  /* 0x0000000c04147981 */ /* 0x000eaa000c1e1b00 */
[----:B----45:R-:W-:Y:S01]  /*0270*/  DFMA R16, -R12, R18, R16 ;  /* 0x000000120c10722b */ /* 0x030fe20000000110 */
[----:B------:R-:W4:Y:S01]  /*0280*/  LDG.E.64 R12, desc[UR12][R4.64+-0x8] ;  /* 0xfffff80c040c7981 */ /* 0x000f22000c1e1b00 */
[----:B---3--:R-:W-:-:S03]  /*0290*/  DADD R18, R8, R10 ;  /* 0x0000000008127229 */ /* 0x008fc6000000000a */
[----:B------:R-:W4:Y:S04]  /*02a0*/  LDG.E.64 R8, desc[UR12][R2.64+-0x8] ;  /* 0xfffff80c02087981 */ /* 0x000f28000c1e1b00 */
[----:B------:R-:W3:Y:S01]  /*02b0*/  LDG.E.64 R10, desc[UR12][R6.64+-0x10] ;  /* 0xfffff00c060a7981 */ /* 0x000ee2000c1e1b00 */
[----:B------:R-:W-:-:S03]  /*02c0*/  DFMA R14, -R14, R18, R16 ;  /* 0x000000120e0e722b */ /* 0x000fc60000000110 */
[----:B------:R-:W2:Y:S04]  /*02d0*/  LDG.E.64 R16, desc[UR12][R2.64] ;  /* 0x0000000c02107981 */ /* 0x000ea8000c1e1b00 */
[----:B------:R-:W2:Y:S01]  /*02e0*/  LDG.E.64 R18, desc[UR12][R6.64+-0x8] ;  /* 0xfffff80c06127981 */ /* 0x000ea2000c1e1b00 */
[----:B------:R-:W-:-:S03]  /*02f0*/  DADD R26, R24, R26 ;  /* 0x00000000181a7229 */ /* 0x000fc6000000001a */
[----:B------:R-:W2:Y:S01]  /*0300*/  LDG.E.64 R24, desc[UR12][R6.64] ;  /* 0x0000000c06187981 */ /* 0x000ea2000c1e1b00 */
[----:B----4-:R-:W-:-:S03]  /*0310*/  DADD R12, R8, R12 ;  /* 0x00000000080c7229 */ /* 0x010fc6000000000c */
[----:B------:R-:W4:Y:S01]  /*0320*/  LDG.E.64 R8, desc[UR12][R4.64+0x8] ;  /* 0x0000080c04087981 */ /* 0x000f22000c1e1b00 */
[----:B---3--:R-:W-:-:S03]  /*0330*/  DFMA R14, -R10, R26, R14 ;  /* 0x0000001a0a0e722b */ /* 0x008fc6000000010e */
[----:B------:R-:W4:Y:S01]  /*0340*/  LDG.E.64 R10, desc[UR12][R2.64+0x8] ;  /* 0x0000080c020a7981 */ /* 0x000f22000c1e1b00 */
[----:B--2---:R-:W-:-:S03]  /*0350*/  DADD R20, R16, R20 ;  /* 0x0000000010147229 */ /* 0x004fc60000000014 */
[----:B------:R-:W2:Y:S01]  /*0360*/  LDG.E.64 R16, desc[UR12][R6.64+0x8] ;  /* 0x0000080c06107981 */ /* 0x000ea2000c1e1b00 */
[----:B------:R-:W-:-:S03]  /*0370*/  DFMA R18, -R18, R12, R14 ;  /* 0x0000000c1212722b */ /* 0x000fc6000000010e */
[----:B------:R-:W3:Y:S04]  /*0380*/  LDG.E.64 R14, desc[UR12][R2.64+0x10] ;  /* 0x0000100c020e7981 */ /* 0x000ee8000c1e1b00 */
[----:B------:R-:W3:Y:S01]  /*0390*/  LDG.E.64 R12, desc[UR12][R4.64+0x10] ;  /* 0x0000100c040c7981 */ /* 0x000ee2000c1e1b00 */
[----:B------:R-:W-:-:S03]  /*03a0*/  DFMA R26, -R24, R20, R18 ;  /* 0x00000014181a722b */ /* 0x000fc60000000112 */
[----:B------:R0:W3:Y:S04]  /*03b0*/  LDG.E.64 R24, desc[UR12][R2.64+0x18] ;  /* 0x0000180c02187981 */ /* 0x0000e8000c1e1b00 */
[----:B------:R1:W3:Y:S04]  /*03c0*/  LDG.E.64 R20, desc[UR12][R4.64+0x18] ;  /* 0x0000180c04147981 */ /* 0x0002e8000c1e1b00 */
[----:B------:R-:W3:Y:S01]  /*03d0*/  LDG.E.64 R18, desc[UR12][R6.64+0x10] ;  /* 0x0000100c06127981 */ /* 0x000ee2000c1e1b00 */
[----:B------:R-:W-:-:S04]  /*03e0*/  UIADD3 UR4, UPT, UPT, UR4, 0x8, URZ ;  /* 0x0000000804047890 */ /* 0x000fc8000fffe0ff */
[----:B------:R-:W-:Y:S01]  /*03f0*/  UISETP.NE.AND UP0, UPT, UR4, 0x1000, UPT ;  /* 0x000010000400788c */ /* 0x000fe2000bf05270 */
[----:B0-----:R-:W-:Y:S02]  /*0400*/  IADD3 R2, P0, PT, R2, 0x40, RZ ;  /* 0x0000004002027810 */ /* 0x001fe40007f1e0ff */
[----:B-1----:R-:W-:Y:S02]  /*0410*/  IADD3 R4, P1, PT, R4, 0x40, RZ ;  /* 0x0000004004047810 */ /* 0x002fe40007f3e0ff */
[----:B------:R-:W-:Y:S01]  /*0420*/  IADD3 R22, PT, PT, R22, 0x8, RZ ;  /* 0x0000000816167810 */ /* 0x000fe20007ffe0ff */
[----:B------:R-:W-:Y:S02]  /*0430*/  IMAD.X R3, RZ, RZ, R3, P0 ;  /* 0x000000ffff037224 */ /* 0x000fe400000e0603 */
[----:B------:R-:W-:Y:S01]  /*0440*/  IMAD.X R5, RZ, RZ, R5, P1 ;  /* 0x000000ffff057224 */ /* 0x000fe200008e0605 */
[----:B----4-:R-:W-:-:S08]  /*0450*/  DADD R8, R10, R8 ;  /* 0x000000000a087229 */ /* 0x010fd00000000008 */
[----:B--2---:R-:W-:Y:S02]  /*0460*/  DFMA R8, -R16, R8, R26 ;  /* 0x000000081008722b */ /* 0x004fe4000000011a */
[----:B---3--:R-:W-:Y:S02]  /*0470*/  DADD R12, R14, R12 ;  /* 0x000000000e0c7229 */ /* 0x008fe4000000000c */
[----:B------:R-:W-:-:S06]  /*0480*/  DADD R20, R24, R20 ;  /* 0x0000000018147229 */ /* 0x000fcc0000000014 */
[----:B------:R-:W-:-:S08]  /*0490*/  DFMA R8, -R18, R12, R8 ;  /* 0x0000000c1208722b */ /* 0x000fd00000000108 */
[----:B------:R-:W-:Y:S01]  /*04a0*/  DFMA R16, -R28, R20, R8 ;  /* 0x000000141c10722b */ /* 0x000fe20000000108 */
[----:B------:R-:W-:Y:S10]  /*04b0*/  BRA.U UP0, `(.L_x_0) ;  /* 0xfffffffd00347547 */ /* 0x000ff4000b83ffff */
[----:B------:R-:W0:Y:S01]  /*04c0*/  LDC.64 R10, c[0x0][0x3b8] ;  /* 0x0000ee00ff0a7b82 */ /* 0x000e220000000a00 */
[----:B------:R-:W1:Y:S07]  /*04d0*/  LDCU.64 UR4, c[0x0][0x380] ;  /* 0x00007000ff0477ac */ /* 0x000e6e0008000a00 */
[----:B------:R-:W2:Y:S08]  /*04e0*/  LDC.64 R2, c[0x0][0x3a0] ;  /* 0x0000e800ff027b82 */ /* 0x000eb00000000a00 */
[----:B------:R-:W3:Y:S01]  /*04f0*/  LDC.64 R8, c[0x0][0x3a8] ;  /* 0x0000ea00ff087b82 */ /* 0x000ee20000000a00 */
[----:B-1----:R-:W-:-:S07]  /*0500*/  DMUL R16, R16, UR4 ;  /* 0x0000000410107c28 */ /* 0x002fce0008000000 */
[----:B------:R-:W1:Y:S01]  /*0510*/  LDC.64 R6, c[0x0][0x3b0] ;  /* 0x0000ec00ff067b82 */ /* 0x000e620000000a00 */
[----:B0-----:R-:W-:-:S05]  /*0520*/  IMAD.WIDE R10, R0, 0x8, R10 ;  /* 0x00000008000a7825 */ /* 0x001fca00078e020a */
[----:B------:R0:W-:Y:S01]  /*0530*/  STG.E.64 desc[UR12][R10.64], R16 ;  /* 0x000000100a007986 */ /* 0x0001e2000c101b0c */
[C---:B--2---:R-:W-:Y:S01]  /*0540*/  IMAD.WIDE R2, R0.reuse, 0x8, R2 ;  /* 0x0000000800027825 */ /* 0x044fe200078e0202 */
[----:B------:R-:W2:Y:S05]  /*0550*/  LDC.64 R4, c[0x0][0x398] ;  /* 0x0000e600ff047b82 */ /* 0x000eaa0000000a00 */
[----:B------:R-:W4:Y:S01]  /*0560*/  LDG.E.64 R2, desc[UR12][R2.64] ;  /* 0x0000000c02027981 */ /* 0x000f22000c1e1b00 */
[----:B---3--:R-:W-:-:S06]  /*0570*/  IMAD.WIDE R8, R0, 0x8, R8 ;  /* 0x0000000800087825 */ /* 0x008fcc00078e0208 */
[----:B------:R-:W4:Y:S01]  /*0580*/  LDG.E.64 R8, desc[UR12][R8.64] ;  /* 0x0000000c08087981 */ /* 0x000f22000c1e1b00 */
[----:B-1----:R-:W-:-:S06]  /*0590*/  IMAD.WIDE R6, R0, 0x8, R6 ;  /* 0x0000000800067825 */ /* 0x002fcc00078e0206 */
[----:B------:R-:W3:Y:S01]  /*05a0*/  LDG.E.64 R6, desc[UR12][R6.64] ;  /* 0x0000000c06067981 */ /* 0x000ee2000c1e1b00 */
[----:B--2---:R-:W-:-:S06]  /*05b0*/  IMAD.WIDE R4, R0, 0x8, R4 ;  /* 0x0000000800047825 */ /* 0x004fcc00078e0204 */
[----:B------:R-:W5:Y:S01]  /*05c0*/  LDG.E.64 R4, desc[UR12][R4.64] ;  /* 0x0000000c04047981 */ /* 0x000f62000c1e1b00 */
[----:B------:R-:W0:Y:S01]  /*05d0*/  MUFU.RCP64H R13, 6 ;  /* 0x40180000000d7908 */ /* 0x000e220000001800 */
[----:B------:R-:W-:Y:S02]  /*05e0*/  IMAD.MOV.U32 R14, RZ, RZ, 0x0 ;  /* 0x00000000ff0e7424 */ /* 0x000fe400078e00ff */
[----:B------:R-:W-:Y:S02]  /*05f0*/  IMAD.MOV.U32 R15, RZ, RZ, 0x40180000 ;  /* 0x40180000ff0f7424 */ /* 0x000fe400078e00ff */
[----:B------:R-:W-:-:S06]  /*0600*/  IMAD.MOV.U32 R12, RZ, RZ, 0x1 ;  /* 0x00000001ff0c7424 */ /* 0x000fcc00078e00ff */
[----:B0-----:R-:W-:-:S08]  /*0610*/  DFMA R10, R12, -R14, 1 ;  /* 0x3ff000000c0a742b */ /* 0x001fd0000000080e */
[----:B------:R-:W-:-:S08]  /*0620*/  DFMA R10, R10, R10, R10 ;  /* 0x0000000a0a0a722b */ /* 0x000fd0000000000a */
[----:B------:R-:W-:Y:S01]  /*0630*/  DFMA R10, R12, R10, R12 ;  /* 0x0000000a0c0a722b */ /* 0x000fe2000000000c */
[----:B------:R-:W-:Y:S01]  /*0640*/  BSSY.RECONVERGENT B0, `(.L_x_1) ;  /* 0x000000f000007945 */ /* 0x000fe20003800200 */
[----:B----4-:R-:W-:-:S06]  /*0650*/  DFMA R2, R8, 2, R2 ;  /* 0x400000000802782b */ /* 0x010fcc0000000002 */
[----:B------:R-:W-:Y:S02]  /*0660*/  DFMA R8, R10, -R14, 1 ;  /* 0x3ff000000a08742b */ /* 0x000fe4000000080e */
[----:B---3--:R-:W-:-:S06]  /*0670*/  DFMA R2, R6, 2, R2 ;  /* 0x400000000602782b */ /* 0x008fcc0000000002 */
[----:B------:R-:W-:Y:S02]  /*0680*/  DFMA R8, R10, R8, R10 ;  /* 0x000000080a08722b */ /* 0x000fe4000000000a */
[----:B------:R-:W-:-:S08]  /*0690*/  DADD R16, R16, R2 ;  /* 0x0000000010107229 */ /* 0x000fd00000000002 */
[----:B------:R-:W-:-:S08]  /*06a0*/  DMUL R2, R16, R8 ;  /* 0x0000000810027228 */ /* 0x000fd00000000000 */
[----:B------:R-:W-:-:S08]  /*06b0*/  DFMA R6, R2, -6, R16 ;  /* 0xc01800000206782b */ /* 0x000fd00000000010 */
[----:B------:R-:W-:Y:S01]  /*06c0*/  DFMA R2, R8, R6, R2 ;  /* 0x000000060802722b */ /* 0x000fe20000000002 */
[----:B------:R-:W-:-:S09]  /*06d0*/  FSETP.GEU.AND P1, PT, |R17|, 6.5827683646048100446e-37, PT ;  /* 0x036000001100780b */ /* 0x000fd20003f2e200 */
[----:B------:R-:W-:-:S05]  /*06e0*/  FFMA R6, RZ, 2.375, R3 ;  /* 0x40180000ff067823 */ /* 0x000fca0000000003 */
[----:B------:R-:W-:-:S13]  /*06f0*/  FSETP.GT.AND P0, PT, |R6|, 1.469367938527859385e-39, PT ;  /* 0x001000000600780b */ /* 0x000fda0003f04200 */
[----:B------:R-:W-:Y:S05]  /*0700*/  @P0 BRA P1, `(.L_x_2) ;  /* 0x0000000000080947 */ /* 0x000fea0000800000 */
[----:B------:R-:W-:-:S07]  /*0710*/  MOV R8, 0x730 ;  /* 0x0000073000087802 */ /* 0x000fce0000000f00 */
[----:B-----5:R-:W-:Y:S05]  /*0720*/  CALL.REL.NOINC `($__internal_0_$__cuda_sm20_div_rn_f64_full) ;  /* 0x0000000000187944 */ /* 0x020fea0003c00000 */
.L_x_2:
[----:B------:R-:W-:Y:S05]  /*0730*/  BSYNC.RECONVERGENT B0 ;  /* 0x0000000000007941 */ /* 0x000fea0003800200 */
.L_x_1:
[----:B------:R-:W0:Y:S01]  /*0740*/  LDC.64 R6, c[0x0][0x3c0] ;  /* 0x0000f000ff067b82 */ /* 0x000e220000000a00 */
[----:B-----5:R-:W-:Y:S01]  /*0750*/  DADD R4, R4, R2 ;  /* 0x0000000004047229 */ /* 0x020fe20000000002 */
[----:B0-----:R-:W-:-:S06]  /*0760*/  IMAD.WIDE R2, R0, 0x8, R6 ;  /* 0x0000000800027825 */ /* 0x001fcc00078e0206 */
[----:B------:R-:W-:Y:S01]  /*0770*/  STG.E.64 desc[UR12][R2.64], R4 ;  /* 0x0000000402007986 */ /* 0x000fe2000c101b0c */
[----:B------:R-:W-:Y:S05]  /*0780*/  EXIT ;  /* 0x000000000000794d */ /* 0x000fea0003800000 */
        .weak           $__internal_0_$__cuda_sm20_div_rn_f64_full
        .type           $__internal_0_$__cuda_sm20_div_rn_f64_full,@function
        .size           $__internal_0_$__cuda_sm20_div_rn_f64_full,(.L_x_12 - $__internal_0_$__cuda_sm20_div_rn_f64_full)
$__internal_0_$__cuda_sm20_div_rn_f64_full:
[----:B------:R-:W-:Y:S01]  /*0790*/  MOV R7, 0x3ff80000 ;  /* 0x3ff8000000077802 */ /* 0x000fe20000000f00 */
[----:B------:R-:W-:Y:S01]  /*07a0*/  IMAD.MOV.U32 R6, RZ, RZ, 0x0 ;  /* 0x00000000ff067424 */ /* 0x000fe200078e00ff */
[----:B------:R-:W-:Y:S01]  /*07b0*/  MOV R15, 0x1ca00000 ;  /* 0x1ca00000000f7802 */ /* 0x000fe20000000f00 */
[----:B------:R-:W-:Y:S01]  /*07c0*/  IMAD.MOV.U32 R10, RZ, RZ, 0x1 ;  /* 0x00000001ff0a7424 */ /* 0x000fe200078e00ff */
[----:B------:R-:W0:Y:S01]  /*07d0*/  MUFU.RCP64H R11, R7 ;  /* 0x00000007000b7308 */ /* 0x000e220000001800 */
[----:B------:R-:W-:Y:S01]  /*07e0*/  IMAD.MOV.U32 R3, RZ, RZ, R17 ;  /* 0x000000ffff037224 */ /* 0x000fe200078e0011 */
[----:B------:R-:W-:Y:S01]  /*07f0*/  MOV R21, 0x40100000 ;  /* 0x4010000000157802 */ /* 0x000fe20000000f00 */
[----:B------:R-:W-:Y:S01]  /*0800*/  IMAD.MOV.U32 R2, RZ, RZ, R16 ;  /* 0x000000ffff027224 */ /* 0x000fe200078e0010 */
[----:B------:R-:W-:Y:S02]  /*0810*/  BSSY.RECONVERGENT B1, `(.L_x_3) ;  /* 0x0000045000017945 */ /* 0x000fe40003800200 */
[----:B------:R-:W-:Y:S01]  /*0820*/  FSETP.GEU.AND P1, PT, |R3|, 1.469367938527859385e-39, PT ;  /* 0x001000000300780b */ /* 0x000fe20003f2e200 */
[----:B------:R-:W-:Y:S01]  /*0830*/  VIADD R22, R21, 0xffffffff ;  /* 0xffffffff15167836 */ /* 0x000fe20000000000 */
[----:B------:R-:W-:-:S04]  /*0840*/  LOP3.LUT R9, R3, 0x7ff00000, RZ, 0xc0, !PT ;  /* 0x7ff0000003097812 */ /* 0x000fc800078ec0ff */
[----:B------:R-:W-:Y:S01]  /*0850*/  ISETP.GE.U32.AND P0, PT, R9, 0x40100000, PT ;  /* 0x401000000900780c */ /* 0x000fe20003f06070 */
[----:B------:R-:W-:-:S03]  /*0860*/  IMAD.MOV.U32 R20, RZ, RZ, R9 ;  /* 0x000000ffff147224 */ /* 0x000fc600078e0009 */
[----:B------:R-:W-:Y:S01]  /*0870*/  SEL R15, R15, 0x63400000, !P0 ;  /* 0x634000000f0f7807 */ /* 0x000fe20004000000 */
[----:B0-----:R-:W-:-:S08]  /*0880*/  DFMA R12, R10, -R6, 1 ;  /* 0x3ff000000a0c742b */ /* 0x001fd00000000806 */
[----:B------:R-:W-:-:S08]  /*0890*/  DFMA R12, R12, R12, R12 ;  /* 0x0000000c0c0c722b */ /* 0x000fd0000000000c */
[----:B------:R-:W-:Y:S01]  /*08a0*/  DFMA R16, R10, R12, R10 ;  /* 0x0000000c0a10722b */ /* 0x000fe2000000000a */
[C-C-:B------:R-:W-:Y:S01]  /*08b0*/  @!P1 LOP3.LUT R12, R15.reuse, 0x80000000, R3.reuse, 0xf8, !PT ;  /* 0x800000000f0c9812 */ /* 0x140fe200078ef803 */
[----:B------:R-:W-:Y:S01]  /*08c0*/  IMAD.MOV.U32 R10, RZ, RZ, R2 ;  /* 0x000000ffff0a7224 */ /* 0x000fe200078e0002 */
[----:B------:R-:W-:Y:S02]  /*08d0*/  LOP3.LUT R11, R15, 0x800fffff, R3, 0xf8, !PT ;  /* 0x800fffff0f0b7812 */ /* 0x000fe400078ef803 */
[----:B------:R-:W-:Y:S01]  /*08e0*/  @!P1 LOP3.LUT R13, R12, 0x100000, RZ, 0xfc, !PT ;  /* 0x001000000c0d9812 */ /* 0x000fe200078efcff */
[----:B------:R-:W-:Y:S02]  /*08f0*/  @!P1 IMAD.MOV.U32 R12, RZ, RZ, RZ ;  /* 0x000000ffff0c9224 */ /* 0x000fe400078e00ff */
[----:B------:R-:W-:-:S04]  /*0900*/  DFMA R18, R16, -R6, 1 ;  /* 0x3ff000001012742b */ /* 0x000fc80000000806 */
[----:B------:R-:W-:-:S04]  /*0910*/  @!P1 DFMA R10, R10, 2, -R12 ;  /* 0x400000000a0a982b */ /* 0x000fc8000000080c */
[----:B------:R-:W-:-:S06]  /*0920*/  DFMA R12, R16, R18, R16 ;  /* 0x00000012100c722b */ /* 0x000fcc0000000010 */
[----:B------:R-:W-:Y:S02]  /*0930*/  @!P1 LOP3.LUT R20, R11, 0x7ff00000, RZ, 0xc0, !PT ;  /* 0x7ff000000b149812 */ /* 0x000fe400078ec0ff */
[----:B------:R-:W-:-:S03]  /*0940*/  DMUL R18, R12, R10 ;  /* 0x0000000a0c127228 */ /* 0x000fc60000000000 */
[----:B------:R-:W-:-:S05]  /*0950*/  VIADD R14, R20, 0xffffffff ;  /* 0xffffffff140e7836 */ /* 0x000fca0000000000 */
[----:B------:R-:W-:Y:S01]  /*0960*/  DFMA R16, R18, -R6, R10 ;  /* 0x800000061210722b */ /* 0x000fe2000000000a */
[----:B------:R-:W-:-:S04]  /*0970*/  ISETP.GT.U32.AND P0, PT, R14, 0x7feffffe, PT ;  /* 0x7feffffe0e00780c */ /* 0x000fc80003f04070 */
[----:B------:R-:W-:-:S03]  /*0980*/  ISETP.GT.U32.OR P0, PT, R22, 0x7feffffe, P0 ;  /* 0x7feffffe1600780c */ /* 0x000fc60000704470 */
[----:B------:R-:W-:-:S10]  /*0990*/  DFMA R12, R12, R16, R18 ;  /* 0x000000100c0c722b */ /* 0x000fd40000000012 */
[----:B------:R-:W-:Y:S05]  /*09a0*/  @P0 BRA `(.L_x_4) ;  /* 0x0000000000680947 */ /* 0x000fea0003800000 */
[----:B------:R-:W-:-:S05]  /*09b0*/  IMAD.MOV.U32 R2, RZ, RZ, 0x40100000 ;  /* 0x40100000ff027424 */ /* 0x000fca00078e00ff */
[----:B------:R-:W-:-:S04]  /*09c0*/  VIADDMNMX R9, R9, -R2, 0xb9600000, !PT ;  /* 0xb960000009097446 */ /* 0x000fc80007800902 */
[----:B------:R-:W-:-:S04]  /*09d0*/  VIMNMX R2, PT, PT, R9, 0x46a00000, PT ;  /* 0x46a0000009027848 */ /* 0x000fc80003fe0100 */
[----:B------:R-:W-:Y:S01]  /*09e0*/  IADD3 R16, PT, PT, -R15, R2, RZ ;  /* 0x000000020f107210 */ /* 0x000fe20007ffe1ff */
[----:B------:R-:W-:-:S04]  /*09f0*/  IMAD.MOV.U32 R2, RZ, RZ, RZ ;  /* 0x000000ffff027224 */ /* 0x000fc800078e00ff */
[----:B------:R-:W-:-:S06]  /*0a00*/  VIADD R3, R16, 0x7fe00000 ;  /* 0x7fe0000010037836 */ /* 0x000fcc0000000000 */
[----:B------:R-:W-:-:S10]  /*0a10*/  DMUL R14, R12, R2 ;  /* 0x000000020c0e7228 */ /* 0x000fd40000000000 */
[----:B------:R-:W-:-:S13]  /*0a20*/  FSETP.GTU.AND P0, PT, |R15|, 1.469367938527859385e-39, PT ;  /* 0x001000000f00780b */ /* 0x000fda0003f0c200 */
[----:B------:R-:W-:Y:S05]  /*0a30*/  @P0 BRA `(.L_x_5) ;  /* 0x0000000000880947 */ /* 0x000fea0003800000 */
[----:B------:R-:W-:-:S10]  /*0a40*/  DFMA R6, R12, -R6, R10 ;  /* 0x800000060c06722b */ /* 0x000fd4000000000a */
[C---:B------:R-:W-:Y:S02]  /*0a50*/  FSETP.NEU.AND P0, PT, R7.reuse, RZ, PT ;  /* 0x000000ff0700720b */ /* 0x040fe40003f0d000 */
[----:B------:R-:W-:-:S04]  /*0a60*/  LOP3.LUT R2, R7, 0x40180000, RZ, 0x3c, !PT ;  /* 0x4018000007027812 */ /* 0x000fc800078e3cff */
[----:B------:R-:W-:Y:S01]  /*0a70*/  LOP3.LUT R9, R2, 0x80000000, RZ, 0xc0, !PT ;  /* 0x8000000002097812 */ /* 0x000fe200078ec0ff */
[----:B------:R-:W-:-:S03]  /*0a80*/  IMAD.MOV.U32 R2, RZ, RZ, RZ ;  /* 0x000000ffff027224 */ /* 0x000fc600078e00ff */
[----:B------:R-:W-:-:S03]  /*0a90*/  LOP3.LUT R3, R9, R3, RZ, 0xfc, !PT ;  /* 0x0000000309037212 */ /* 0x000fc600078efcff */
[----:B------:R-:W-:Y:S05]  /*0aa0*/  @!P0 BRA `(.L_x_5) ;  /* 0x00000000006c8947 */ /* 0x000fea0003800000 */
[----:B------:R-:W-:Y:S01]  /*0ab0*/  IADD3 R7, PT, PT, -R16, RZ, RZ ;  /* 0x000000ff10077210 */ /* 0x000fe20007ffe1ff */
[----:B------:R-:W-:Y:S01]  /*0ac0*/  IMAD.MOV.U32 R6, RZ, RZ, RZ ;  /* 0x000000ffff067224 */ /* 0x000fe200078e00ff */
[----:B------:R-:W-:-:S05]  /*0ad0*/  DMUL.RP R2, R12, R2 ;  /* 0x000000020c027228 */ /* 0x000fca0000008000 */
[----:B------:R-:W-:-:S05]  /*0ae0*/  DFMA R6, R14, -R6, R12 ;  /* 0x800000060e06722b */ /* 0x000fca000000000c */
[----:B------:R-:W-:Y:S02]  /*0af0*/  LOP3.LUT R9, R3, R9, RZ, 0x3c, !PT ;  /* 0x0000000903097212 */ /* 0x000fe400078e3cff */
[----:B------:R-:W-:-:S04]  /*0b00*/  IADD3 R6, PT, PT, -R16, -0x43300000, RZ ;  /* 0xbcd0000010067810 */ /* 0x000fc80007ffe1ff */
[----:B------:R-:W-:-:S04]  /*0b10*/  FSETP.NEU.AND P0, PT, |R7|, R6, PT ;  /* 0x000000060700720b */ /* 0x000fc80003f0d200 */
[----:B------:R-:W-:Y:S02]  /*0b20*/  FSEL R14, R2, R14, !P0 ;  /* 0x0000000e020e7208 */ /* 0x000fe40004000000 */
[----:B------:R-:W-:Y:S01]  /*0b30*/  FSEL R15, R9, R15, !P0 ;  /* 0x0000000f090f7208 */ /* 0x000fe20004000000 */
[----:B------:R-:W-:Y:S06]  /*0b40*/  BRA `(.L_x_5) ;  /* 0x0000000000447947 */ /* 0x000fec0003800000 */
.L_x_4:
[----:B------:R-:W-:-:S14]  /*0b50*/  DSETP.NAN.AND P0, PT, R2, R2, PT ;  /* 0x000000020200722a */ /* 0x000fdc0003f08000 */
[----:B------:R-:W-:Y:S05]  /*0b60*/  @P0 BRA `(.L_x_6) ;  /* 0x0000000000340947 */ /* 0x000fea0003800000 */
[----:B------:R-:W-:Y:S01]  /*0b70*/  ISETP.NE.AND P0, PT, R20, R21, PT ;  /* 0x000000151400720c */ /* 0x000fe20003f05270 */
[----:B------:R-:W-:Y:S02]  /*0b80*/  IMAD.MOV.U32 R14, RZ, RZ, 0x0 ;  /* 0x00000000ff0e7424 */ /* 0x000fe400078e00ff */
[----:B------:R-:W-:-:S10]  /*0b90*/  IMAD.MOV.U32 R15, RZ, RZ, -0x80000 ;  /* 0xfff80000ff0f7424 */ /* 0x000fd400078e00ff */
[----:B------:R-:W-:Y:S05]  /*0ba0*/  @!P0 BRA `(.L_x_5) ;  /* 0x00000000002c8947 */ /* 0x000fea0003800000 */
[----:B------:R-:W-:Y:S02]  /*0bb0*/  ISETP.NE.AND P0, PT, R20, 0x7ff00000, PT ;  /* 0x7ff000001400780c */ /* 0x000fe40003f05270 */
[----:B------:R-:W-:Y:S02]  /*0bc0*/  LOP3.LUT R2, R3, 0x40180000, RZ, 0x3c, !PT ;  /* 0x4018000003027812 */ /* 0x000fe400078e3cff */
[----:B------:R-:W-:Y:S02]  /*0bd0*/  ISETP.EQ.OR P0, PT, R21, RZ, !P0 ;  /* 0x000000ff1500720c */ /* 0x000fe40004702670 */
[----:B------:R-:W-:-:S11]  /*0be0*/  LOP3.LUT R15, R2, 0x80000000, RZ, 0xc0, !PT ;  /* 0x80000000020f7812 */ /* 0x000fd600078ec0ff */
[----:B------:R-:W-:Y:S02]  /*0bf0*/  @P0 LOP3.LUT R2, R15, 0x7ff00000, RZ, 0xfc, !PT ;  /* 0x7ff000000f020812 */ /* 0x000fe400078efcff */
[----:B------:R-:W-:Y:S01]  /*0c00*/  @!P0 MOV R14, RZ ;  /* 0x000000ff000e8202 */ /* 0x000fe20000000f00 */
[----:B------:R-:W-:Y:S02]  /*0c10*/  @P0 IMAD.MOV.U32 R14, RZ, RZ, RZ ;  /* 0x000000ffff0e0224 */ /* 0x000fe400078e00ff */
[----:B------:R-:W-:Y:S01]  /*0c20*/  @P0 IMAD.MOV.U32 R15, RZ, RZ, R2 ;  /* 0x000000ffff0f0224 */ /* 0x000fe200078e0002 */
[----:B------:R-:W-:Y:S06]  /*0c30*/  BRA `(.L_x_5) ;  /* 0x0000000000087947 */ /* 0x000fec0003800000 */
.L_x_6:
[----:B------:R-:W-:Y:S01]  /*0c40*/  LOP3.LUT R15, R3, 0x80000, RZ, 0xfc, !PT ;  /* 0x00080000030f7812 */ /* 0x000fe200078efcff */
[----:B------:R-:W-:-:S07]  /*0c50*/  IMAD.MOV.U32 R14, RZ, RZ, R2 ;  /* 0x000000ffff0e7224 */ /* 0x000fce00078e0002 */
.L_x_5:
[----:B------:R-:W-:Y:S05]  /*0c60*/  BSYNC.RECONVERGENT B1 ;  /* 0x0000000000017941 */ /* 0x000fea0003800200 */
.L_x_3:
[----:B------:R-:W-:Y:S01]  /*0c70*/  IMAD.MOV.U32 R9, RZ, RZ, 0x0 ;  /* 0x00000000ff097424 */ /* 0x000fe200078e00ff */
[----:B------:R-:W-:Y:S01]  /*0c80*/  MOV R2, R14 ;  /* 0x0000000e00027202 */ /* 0x000fe20000000f00 */
[----:B------:R-:W-:Y:S02]  /*0c90*/  IMAD.MOV.U32 R3, RZ, RZ, R15 ;  /* 0x000000ffff037224 */ /* 0x000fe400078e000f */
[----:B------:R-:W-:Y:S05]  /*0ca0*/  RET.REL.NODEC R8 `(_Z10CUDA_rk4_2dPKdS0_S0_S0_S0_S0_PdS1_) ;  /* 0xfffffff008d47950 */ /* 0x000fea0003c3ffff */
.L_x_7:
[----:B------:R-:W-:-:S00]  /*0cb0*/  BRA `(.L_x_7) ;  /* 0xfffffffc00fc7947 */ /* 0x000fc0000383ffff */
[----:B------:R-:W-:-:S00]  /*0cc0*/  NOP ;  /* 0x0000000000007918 */ /* 0x000fc00000000000 */
        /* <DEDUP_REMOVED lines=11> */
.L_x_12:


//--------------------- .text._Z10CUDA_rk4_1dPKdS0_S0_S0_Pd --------------------------
	.section	.text._Z10CUDA_rk4_1dPKdS0_S0_S0_Pd,"ax",@progbits
	.align	128
        .global         _Z10CUDA_rk4_1dPKdS0_S0_S0_Pd
        .type           _Z10CUDA_rk4_1dPKdS0_S0_S0_Pd,@function
        .size           _Z10CUDA_rk4_1dPKdS0_S0_S0_Pd,(.L_x_14 - _Z10CUDA_rk4_1dPKdS0_S0_S0_Pd)
        .other          _Z10CUDA_rk4_1dPKdS0_S0_S0_Pd,@"STO_CUDA_ENTRY STV_DEFAULT"
_Z10CUDA_rk4_1dPKdS0_S0_S0_Pd:
.text._Z10CUDA_rk4_1dPKdS0_S0_S0_Pd:
        /* <DEDUP_REMOVED lines=14> */
[----:B------:R-:W-:Y:S01]  /*00e0*/  SHF.L.U32 R22, R0, 0xc, RZ ;  /* 0x0000000c00167819 */ /* 0x000fe200000006ff */
[----:B---3--:R-:W-:Y:S02]  /*00f0*/  UIADD3 UR6, UP0, UPT, UR10, 0x20, URZ ;  /* 0x000000200a067890 */ /* 0x008fe4000ff1e0ff */
[----:B------:R-:W-:Y:S02]  /*0100*/  UIADD3.X UR5, UPT, UPT, URZ, UR5, URZ, UP1, !UPT ;  /* 0x00000005ff057290 */ /* 0x000fe40008ffe4ff */
[----:B------:R-:W-:Y:S01]  /*0110*/  UIADD3.X UR7, UPT, UPT, URZ, UR11, URZ, UP0, !UPT ;  /* 0x0000000bff077290 */ /* 0x000fe200087fe4ff */
[----:B------:R-:W-:Y:S01]  /*0120*/  MOV R4, UR4 ;  /* 0x0000000400047c02 */ /* 0x000fe20008000f00 */
[----:B------:R-:W-:Y:S01]  /*0130*/  UIADD3 UR8, UP1, UPT, UR8, 0x20, URZ ;  /* 0x0000002008087890 */ /* 0x000fe2000ff3e0ff */
[----:B------:R-:W-:Y:S01]  /*0140*/  IMAD.U32 R2, RZ, RZ, UR6 ;  /* 0x00000006ff027e24 */ /* 0x000fe2000f8e00ff */
[----:B------:R-:W-:Y:S01]  /*0150*/  MOV R5, UR5 ;  /* 0x0000000500057c02 */ /* 0x000fe20008000f00 */
[----:B------:R-:W-:Y:S01]  /*0160*/  UMOV UR4, URZ ;  /* 0x000000ff00047c82 */ /* 0x000fe20008000000 */
[----:B------:R-:W-:Y:S01]  /*0170*/  IMAD.U32 R3, RZ, RZ, UR7 ;  /* 0x00000007ff037e24 */ /* 0x000fe2000f8e00ff */
[----:B------:R-:W-:-:S12]  /*0180*/  UIADD3.X UR9, UPT, UPT, URZ, UR9, URZ, UP1, !UPT ;  /* 0x00000009ff097290 */ /* 0x000fd80008ffe4ff */
.L_x_8:
[----:B------:R-:W-:Y:S01]  /*0190*/  MOV R7, UR9 ;  /* 0x0000000900077c02 */ /* 0x000fe20008000f00 */
[----:B------:R-:W-:Y:S01]  /*01a0*/  IMAD.U32 R6, RZ, RZ, UR8 ;  /* 0x00000008ff067e24 */ /* 0x000fe2000f8e00ff */
[----:B------:R-:W2:Y:S04]  /*01b0*/  LDG.E.64 R18, desc[UR12][R2.64+-0x20] ;  /* 0xffffe00c02127981 */ /* 0x000ea8000c1e1b00 */
        /* <DEDUP_REMOVED lines=9> */
[----:B--2---:R-:W-:-:S03]  /*0250*/  DFMA R18, R20, 0.5, R18 ;  /* 0x3fe000001412782b */ /* 0x004fc60000000012 */
[----:B------:R-:W2:Y:S05]  /*0260*/  LDG.E.64 R20, desc[UR12][R4.64] ;  /* 0x0000000c04147981 */ /* 0x000eaa000c1e1b00 */
[----:B----45:R-:W-:Y:S01]  /*0270*/  DFMA R16, -R12, R18, R16 ;  /* 0x000000120c10722b */ /* 0x030fe20000000110 */
[----:B------:R-:W4:Y:S01]  /*0280*/  LDG.E.64 R12, desc[UR12][R4.64+-0x8] ;  /* 0xfffff80c040c7981 */ /* 0x000f22000c1e1b00 */
[----:B---3--:R-:W-:-:S03]  /*0290*/  DFMA R18, R10, 0.5, R8 ;  /* 0x3fe000000a12782b */ /* 0x008fc60000000008 */
[----:B------:R-:W4:Y:S04]  /*02a0*/  LDG.E.64 R8, desc[UR12][R2.64+-0x8] ;  /* 0xfffff80c02087981 */ /* 0x000f28000c1e1b00 */
[----:B------:R-:W3:Y:S01]  /*02b0*/  LDG.E.64 R10, desc[UR12][R6.64+-0x10] ;  /* 0xfffff00c060a7981 */ /* 0x000ee2000c1e1b00 */
[----:B------:R-:W-:-:S03]  /*02c0*/  DFMA R14, -R14, R18, R16 ;  /* 0x000000120e0e722b */ /* 0x000fc60000000110 */
[----:B------:R-:W2:Y:S04]  /*02d0*/  LDG.E.64 R16, desc[UR12][R2.64] ;  /* 0x0000000c02107981 */ /* 0x000ea8000c1e1b00 */
[----:B------:R-:W2:Y:S01]  /*02e0*/  LDG.E.64 R18, desc[UR12][R6.64+-0x8] ;  /* 0xfffff80c06127981 */ /* 0x000ea2000c1e1b00 */
[----:B------:R-:W-:-:S03]  /*02f0*/  DFMA R26, R26, 0.5, R24 ;  /* 0x3fe000001a1a782b */ /* 0x000fc60000000018 */
[----:B------:R-:W2:Y:S01]  /*0300*/  LDG.E.64 R24, desc[UR12][R6.64] ;  /* 0x0000000c06187981 */ /* 0x000ea2000c1e1b00 */
[----:B----4-:R-:W-:-:S03]  /*0310*/  DFMA R12, R12, 0.5, R8 ;  /* 0x3fe000000c0c782b */ /* 0x010fc60000000008 */
[----:B------:R-:W4:Y:S01]  /*0320*/  LDG.E.64 R8, desc[UR12][R2.64+0x8] ;  /* 0x0000080c02087981 */ /* 0x000f22000c1e1b00 */
[----:B---3--:R-:W-:-:S03]  /*0330*/  DFMA R14, -R10, R26, R14 ;  /* 0x0000001a0a0e722b */ /* 0x008fc6000000010e */
[----:B------:R-:W4:Y:S01]  /*0340*/  LDG.E.64 R10, desc[UR12][R4.64+0x8] ;  /* 0x0000080c040a7981 */ /* 0x000f22000c1e1b00 */
[----:B--2---:R-:W-:-:S03]  /*0350*/  DFMA R20, R20, 0.5, R16 ;  /* 0x3fe000001414782b */ /* 0x004fc60000000010 */
        /* <DEDUP_REMOVED lines=13> */
[----:B------:R-:W-:Y:S01]  /*0430*/  IMAD.X R3, RZ, RZ, R3, P0 ;  /* 0x000000ffff037224 */ /* 0x000fe200000e0603 */
[----:B------:R-:W-:Y:S01]  /*0440*/  IADD3.X R5, PT, PT, RZ, R5, RZ, P1, !PT ;  /* 0x00000005ff057210 */ /* 0x000fe20000ffe4ff */
[----:B----4-:R-:W-:-:S08]  /*0450*/  DFMA R8, R10, 0.5, R8 ;  /* 0x3fe000000a08782b */ /* 0x010fd00000000008 */
[----:B--2---:R-:W-:Y:S02]  /*0460*/  DFMA R8, -R16, R8, R26 ;  /* 0x000000081008722b */ /* 0x004fe4000000011a */
[----:B---3--:R-:W-:Y:S02]  /*0470*/  DFMA R12, R14, 0.5, R12 ;  /* 0x3fe000000e0c782b */ /* 0x008fe4000000000c */
[----:B------:R-:W-:-:S06]  /*0480*/  DFMA R20, R24, 0.5, R20 ;  /* 0x3fe000001814782b */ /* 0x000fcc0000000014 */
[----:B------:R-:W-:-:S08]  /*0490*/  DFMA R8, -R18, R12, R8 ;  /* 0x0000000c1208722b */ /* 0x000fd00000000108 */
[----:B------:R-:W-:Y:S01]  /*04a0*/  DFMA R16, -R28, R20, R8 ;  /* 0x000000141c10722b */ /* 0x000fe20000000108 */
[----:B------:R-:W-:Y:S10]  /*04b0*/  BRA.U UP0, `(.L_x_8) ;  /* 0xfffffffd00347547 */ /* 0x000ff4000b83ffff */
[----:B------:R-:W0:Y:S01]  /*04c0*/  LDC.64 R2, c[0x0][0x3a8] ;  /* 0x0000ea00ff027b82 */ /* 0x000e220000000a00 */
[----:B------:R-:W1:Y:S02]  /*04d0*/  LDCU.64 UR4, c[0x0][0x380] ;  /* 0x00007000ff0477ac */ /* 0x000e640008000a00 */
[----:B-1----:R-:W-:Y:S01]  /*04e0*/  DMUL R16, R16, UR4 ;  /* 0x0000000410107c28 */ /* 0x002fe20008000000 */
[----:B0-----:R-:W-:-:S06]  /*04f0*/  IMAD.WIDE R2, R0, 0x8, R2 ;  /* 0x0000000800027825 */ /* 0x001fcc00078e0202 */
[----:B------:R-:W-:Y:S01]  /*0500*/  STG.E.64 desc[UR12][R2.64], R16 ;  /* 0x0000001002007986 */ /* 0x000fe2000c101b0c */
[----:B------:R-:W-:Y:S05]  /*0510*/  EXIT ;  /* 0x000000000000794d */ /* 0x000fea0003800000 */
.L_x_9:
        /* <DEDUP_REMOVED lines=14> */
.L_x_14:


//--------------------- .text._Z10CUDA_rk4_0dPKdS0_S0_Pd --------------------------
	.section	.text._Z10CUDA_rk4_0dPKdS0_S0_Pd,"ax",@progbits
	.align	128
        .global         _Z10CUDA_rk4_0dPKdS0_S0_Pd
        .type           _Z10CUDA_rk4_0dPKdS0_S0_Pd,@function
        .size           _Z10CUDA_rk4_0dPKdS0_S0_Pd,(.L_x_15 - _Z10CUDA_rk4_0dPKdS0_S0_Pd)
        .other          _Z10CUDA_rk4_0dPKdS0_S0_Pd,@"STO_CUDA_ENTRY STV_DEFAULT"
_Z10CUDA_rk4_0dPKdS0_S0_Pd:
.text._Z10CUDA_rk4_0dPKdS0_S0_Pd:
        /* <DEDUP_REMOVED lines=9> */
[----:B------:R-:W2:Y:S01]  /*0090*/  LDCU.128 UR8, c[0x0][0x390] ;  /* 0x00007200ff0877ac */ /* 0x000ea20008000c00 */
[----:B0-----:R-:W-:-:S06]  /*00a0*/  IMAD.WIDE R26, R0, 0x8, R26 ;  /* 0x00000008001a7825 */ /* 0x001fcc00078e021a */
[----:B-1----:R-:W5:Y:S01]  /*00b0*/  LDG.E.64 R26, desc[UR12][R26.64] ;  /* 0x0000000c1a1a7981 */ /* 0x002f62000c1e1b00 */
[----:B--2---:R-:W-:Y:S01]  /*00c0*/  UIADD3 UR4, UP1, UPT, UR10, 0x40, URZ ;  /* 0x000000400a047890 */ /* 0x004fe2000ff3e0ff */
[----:B------:R-:W-:Y:S01]  /*00d0*/  SHF.L.U32 R14, R0, 0xc, RZ ;  /* 0x0000000c000e7819 */ /* 0x000fe200000006ff */
[----:B------:R-:W-:Y:S02]  /*00e0*/  UIADD3 UR6, UP0, UPT, UR8, 0x40, URZ ;  /* 0x0000004008067890 */ /* 0x000fe4000ff1e0ff */
[----:B------:R-:W-:Y:S02]  /*00f0*/  UIADD3.X UR5, UPT, UPT, URZ, UR11, URZ, UP1, !UPT ;  /* 0x0000000bff057290 */ /* 0x000fe40008ffe4ff */
[----:B------:R-:W-:Y:S01]  /*0100*/  MOV R8, UR4 ;  /* 0x0000000400087c02 */ /* 0x000fe20008000f00 */
[----:B------:R-:W-:Y:S01]  /*0110*/  UIADD3.X UR7, UPT, UPT, URZ, UR9, URZ, UP0, !UPT ;  /* 0x00000009ff077290 */ /* 0x000fe200087fe4ff */
[----:B------:R-:W-:Y:S02]  /*0120*/  UMOV UR4, URZ ;  /* 0x000000ff00047c82 */ /* 0x000fe40008000000 */
[----:B------:R-:W-:-:S09]  /*0130*/  IMAD.U32 R9, RZ, RZ, UR5 ;  /* 0x00000005ff097e24 */ /* 0x000fd2000f8e00ff */
.L_x_10:
[----:B------:R-:W-:Y:S01]  /*0140*/  MOV R4, UR6 ;  /* 0x0000000600047c02 */ /* 0x000fe20008000f00 */
[----:B------:R-:W-:Y:S01]  /*0150*/  IMAD.U32 R5, RZ, RZ, UR7 ;  /* 0x00000007ff057e24 */ /* 0x000fe2000f8e00ff */
[----:B------:R-:W-:Y:S01]  /*0160*/  MOV R2, R8 ;  /* 0x0000000800027202 */ /* 0x000fe20000000f00 */
[----:B------:R-:W-:Y:S02]  /*0170*/  IMAD.MOV.U32 R3, RZ, RZ, R9 ;  /* 0x000000ffff037224 */ /* 0x000fe400078e0009 */
[----:B------:R-:W-:-:S03]  /*0180*/  IMAD.WIDE R4, R14, 0x8, R4 ;  /* 0x000000080e047825 */ /* 0x000fc600078e0204 */
[----:B------:R-:W2:Y:S04]  /*0190*/  LDG.E.64 R8, desc[UR12][R2.64+-0x40] ;  /* 0xffffc00c02087981 */ /* 0x000ea8000c1e1b00 */
[----:B------:R-:W2:Y:S04]  /*01a0*/  LDG.E.64 R6, desc[UR12][R4.64+-0x40] ;  /* 0xffffc00c04067981 */ /* 0x000ea8000c1e1b00 */
[----:B------:R-:W3:Y:S04]  /*01b0*/  LDG.E.64 R10, desc[UR12][R2.64+-0x38] ;  /* 0xffffc80c020a7981 */ /* 0x000ee8000c1e1b00 */
[----:B------:R-:W3:Y:S04]  /*01c0*/  LDG.E.64 R12, desc[UR12][R4.64+-0x38] ;  /* 0xffffc80c040c7981 */ /* 0x000ee8000c1e1b00 */
[----:B------:R-:W4:Y:S04]  /*01d0*/  LDG.E.64 R20, desc[UR12][R2.64+-0x30] ;  /* 0xffffd00c02147981 */ /* 0x000f28000c1e1b00 */
[----:B------:R-:W4:Y:S04]  /*01e0*/  LDG.E.64 R22, desc[UR12][R4.64+-0x30] ;  /* 0xffffd00c04167981 */ /* 0x000f28000c1e1b00 */
[----:B------:R-:W4:Y:S04]  /*01f0*/  LDG.E.64 R16, desc[UR12][R2.64+-0x28] ;  /* 0xffffd80c02107981 */ /* 0x000f28000c1e1b00 */
[----:B------:R-:W4:Y:S04]  /*0200*/  LDG.E.64 R18, desc[UR12][R4.64+-0x28] ;  /* 0xffffd80c04127981 */ /* 0x000f28000c1e1b00 */
[----:B------:R-:W4:Y:S04]  /*0210*/  LDG.E.64 R24, desc[UR12][R2.64+0x30] ;  /* 0x0000300c02187981 */ /* 0x000f28000c1e1b00 */
[----:B------:R-:W4:Y:S01]  /*0220*/  LDG.E.64 R28, desc[UR12][R4.64+0x38] ;  /* 0x0000380c041c7981 */ /* 0x000f22000c1e1b00 */
[----:B--2--5:R-:W-:-:S03]  /*0230*/  DFMA R26, -R6, R8, R26 ;  /* 0x00000008061a722b */ /* 0x024fc6000000011a */
[----:B------:R-:W2:Y:S04]  /*0240*/  LDG.E.64 R6, desc[UR12][R2.64+-0x20] ;  /* 0xffffe00c02067981 */ /* 0x000ea8000c1e1b00 */
[----:B------:R-:W2:Y:S01]  /*0250*/  LDG.E.64 R8, desc[UR12][R4.64+-0x20] ;  /* 0xffffe00c04087981 */ /* 0x000ea2000c1e1b00 */
[----:B---3--:R-:W-:-:S03]  /*0260*/  DFMA R26, -R12, R10, R26 ;  /* 0x0000000a0c1a722b */ /* 0x008fc6000000011a */
[----:B------:R-:W3:Y:S04]  /*0270*/  LDG.E.64 R10, desc[UR12][R2.64+-0x18] ;  /* 0xffffe80c020a7981 */ /* 0x000ee8000c1e1b00 */
[----:B------:R-:W3:Y:S01]  /*0280*/  LDG.E.64 R12, desc[UR12][R4.64+-0x18] ;  /* 0xffffe80c040c7981 */ /* 0x000ee2000c1e1b00 */
[----:B----4-:R-:W-:-:S03]  /*0290*/  DFMA R26, -R22, R20, R26 ;  /* 0x00000014161a722b */ /* 0x010fc6000000011a */
[----:B------:R-:W4:Y:S04]  /*02a0*/  LDG.E.64 R20, desc[UR12][R2.64+-0x10] ;  /* 0xfffff00c02147981 */ /* 0x000f28000c1e1b00 */
[----:B------:R-:W4:Y:S01]  /*02b0*/  LDG.E.64 R22, desc[UR12][R4.64+-0x10] ;  /* 0xfffff00c04167981 */ /* 0x000f22000c1e1b00 */
[----:B------:R-:W-:-:S03]  /*02c0*/  DFMA R26, -R18, R16, R26 ;  /* 0x00000010121a722b */ /* 0x000fc6000000011a */
[----:B------:R-:W4:Y:S04]  /*02d0*/  LDG.E.64 R16, desc[UR12][R2.64+-0x8] ;  /* 0xfffff80c02107981 */ /* 0x000f28000c1e1b00 */
[----:B------:R-:W4:Y:S01]  /*02e0*/  LDG.E.64 R18, desc[UR12][R4.64+-0x8] ;  /* 0xfffff80c04127981 */ /* 0x000f22000c1e1b00 */
[----:B--2---:R-:W-:-:S03]  /*02f0*/  DFMA R26, -R8, R6, R26 ;  /* 0x00000006081a722b */ /* 0x004fc6000000011a */
        /* <DEDUP_REMOVED lines=20> */
[----:B------:R-:W-:Y:S01]  /*0440*/  DFMA R16, -R18, R16, R20 ;  /* 0x000000101210722b */ /* 0x000fe20000000114 */
[----:B------:R-:W-:-:S04]  /*0450*/  UIADD3 UR4, UPT, UPT, UR4, 0x10, URZ ;  /* 0x0000001004047890 */ /* 0x000fc8000fffe0ff */
[----:B------:R-:W-:Y:S01]  /*0460*/  UISETP.NE.AND UP0, UPT, UR4, 0x1000, UPT ;  /* 0x000010000400788c */ /* 0x000fe2000bf05270 */
[----:B------:R-:W-:Y:S02]  /*0470*/  IADD3 R14, PT, PT, R14, 0x10, RZ ;  /* 0x000000100e0e7810 */ /* 0x000fe40007ffe0ff */
[----:B--2---:R-:W-:-:S08]  /*0480*/  DFMA R6, -R6, R8, R16 ;  /* 0x000000080606722b */ /* 0x004fd00000000110 */
[----:B---3--:R-:W-:Y:S01]  /*0490*/  DFMA R6, -R10, R12, R6 ;  /* 0x0000000c0a06722b */ /* 0x008fe20000000106 */
[----:B------:R-:W-:-:S07]  /*04a0*/  IADD3 R8, P0, PT, R2, 0x80, RZ ;  /* 0x0000008002087810 */ /* 0x000fce0007f1e0ff */
[----:B----4-:R-:W-:Y:S01]  /*04b0*/  DFMA R6, -R22, R24, R6 ;  /* 0x000000181606722b */ /* 0x010fe20000000106 */
[----:B------:R-:W-:-:S07]  /*04c0*/  IADD3.X R9, PT, PT, RZ, R3, RZ, P0, !PT ;  /* 0x00000003ff097210 */ /* 0x000fce00007fe4ff */
        /* <DEDUP_REMOVED lines=8> */
.L_x_11:
        /* <DEDUP_REMOVED lines=11> */
.L_x_15:


//--------------------- .nv.shared.reserved.0     --------------------------
	.section	.nv.shared.reserved.0,"aw",@nobits
	.weak		__nv_reservedSMEM_offset_0_alias
	.size		__nv_reservedSMEM_offset_0_alias, 0, 64
	.other		__nv_reservedSMEM_offset_0_alias,@"STO_CUDA_RESERVED_SHARED STV_DEFAULT"
__nv_reservedSMEM_offset_0_alias:
	.zero		0
	.zero		64


//--------------------- .nv.constant0._Z10CUDA_rk4_2dPKdS0_S0_S0_S0_S0_PdS1_ --------------------------
	.section	.nv.constant0._Z10CUDA_rk4_2dPKdS0_S0_S0_S0_S0_PdS1_,"a",@progbits
	.sectionflags	@""
	.align	4
.nv.constant0._Z10CUDA_rk4_2dPKdS0_S0_S0_S0_S0_PdS1_:
	.zero		968


//--------------------- .nv.constant0._Z10CUDA_rk4_1dPKdS0_S0_S0_Pd --------------------------
	.section	.nv.constant0._Z10CUDA_rk4_1dPKdS0_S0_S0_Pd,"a",@progbits
	.sectionflags	@""
	.align	4
.nv.constant0._Z10CUDA_rk4_1dPKdS0_S0_S0_Pd:
	.zero		944


//--------------------- .nv.constant0._Z10CUDA_rk4_0dPKdS0_S0_Pd --------------------------
	.section	.nv.constant0._Z10CUDA_rk4_0dPKdS0_S0_Pd,"a",@progbits
	.sectionflags	@""
	.align	4
.nv.constant0._Z10CUDA_rk4_0dPKdS0_S0_Pd:
	.zero		936


//--------------------- SYMBOLS --------------------------

	.type		.nv.reservedSmem.offset0,@object
	.size		.nv.reservedSmem.offset0,0x4
